	.headerflags	@"EF_CUDA_TEXMODE_UNIFIED EF_CUDA_64BIT_ADDRESS EF_CUDA_ACCELERATORS EF_CUDA_SM90 EF_CUDA_VIRTUAL_SM(EF_CUDA_SM90)"
	.elftype	@"ET_EXEC"


//--------------------- .nv.info                  --------------------------
	.section	.nv.info,"",@"SHT_CUDA_INFO"
	.align	4


	//----- nvinfo : EIATTR_REGCOUNT
	.align		4
        /*0000*/ 	.byte	0x04, 0x2f
        /*0002*/ 	.short	(.L_1 - .L_0)
	.align		4
.L_0:
        /*0004*/ 	.word	index@(triton_mm)
        /*0008*/ 	.word	0x00000048


	//----- nvinfo : EIATTR_MIN_STACK_SIZE
	.align		4
.L_1:
        /*000c*/ 	.byte	0x04, 0x12
        /*000e*/ 	.short	(.L_3 - .L_2)
	.align		4
.L_2:
        /*0010*/ 	.word	index@(triton_mm)
        /*0014*/ 	.word	0x00000000


	//----- nvinfo : EIATTR_FRAME_SIZE
	.align		4
.L_3:
        /*0018*/ 	.byte	0x04, 0x11
        /*001a*/ 	.short	(.L_5 - .L_4)
	.align		4
.L_4:
        /*001c*/ 	.word	index@(triton_mm)
        /*0020*/ 	.word	0x00000000


	//----- nvinfo : EIATTR_MIN_STACK_SIZE
	.align		4
.L_5:
        /*0024*/ 	.byte	0x04, 0x12
        /*0026*/ 	.short	(.L_7 - .L_6)
	.align		4
.L_6:
        /*0028*/ 	.word	index@(triton_mm)
        /*002c*/ 	.word	0x00000000
.L_7:


//--------------------- .nv.info.triton_mm        --------------------------
	.section	.nv.info.triton_mm,"",@"SHT_CUDA_INFO"
	.sectionflags	@""
	.align	4


	//----- nvinfo : EIATTR_CUDA_API_VERSION
	.align		4
        /*0000*/ 	.byte	0x04, 0x37
        /*0002*/ 	.short	(.L_9 - .L_8)
.L_8:
        /*0004*/ 	.word	0x0000007c


	//----- nvinfo : EIATTR_KPARAM_INFO
	.align		4
.L_9:
        /*0008*/ 	.byte	0x04, 0x17
        /*000a*/ 	.short	(.L_11 - .L_10)
.L_10:
        /*000c*/ 	.word	0x00000000
        /*0010*/ 	.short	0x0003
        /*0012*/ 	.short	0x0018
        /*0014*/ 	.byte	0x00, 0xf0, 0x11, 0x00


	//----- nvinfo : EIATTR_KPARAM_INFO
	.align		4
.L_11:
        /*0018*/ 	.byte	0x04, 0x17
        /*001a*/ 	.short	(.L_13 - .L_12)
.L_12:
        /*001c*/ 	.word	0x00000000
        /*0020*/ 	.short	0x0002
        /*0022*/ 	.short	0x0010
        /*0024*/ 	.byte	0x00, 0xf0, 0x21, 0x00


	//----- nvinfo : EIATTR_KPARAM_INFO
	.align		4
.L_13:
        /*0028*/ 	.byte	0x04, 0x17
        /*002a*/ 	.short	(.L_15 - .L_14)
.L_14:
        /*002c*/ 	.word	0x00000000
        /*0030*/ 	.short	0x0001
        /*0032*/ 	.short	0x0008
        /*0034*/ 	.byte	0x00, 0xf0, 0x21, 0x00


	//----- nvinfo : EIATTR_KPARAM_INFO
	.align		4
.L_15:
        /*0038*/ 	.byte	0x04, 0x17
        /*003a*/ 	.short	(.L_17 - .L_16)
.L_16:
        /*003c*/ 	.word	0x00000000
        /*0040*/ 	.short	0x0000
        /*0042*/ 	.short	0x0000
        /*0044*/ 	.byte	0x00, 0xf0, 0x21, 0x00


	//----- nvinfo : EIATTR_SPARSE_MMA_MASK
	.align		4
.L_17:
        /*0048*/ 	.byte	0x03, 0x50
        /*004a*/ 	.short	0x0000


	//----- nvinfo : EIATTR_MAXREG_COUNT
	.align		4
        /*004c*/ 	.byte	0x03, 0x1b
        /*004e*/ 	.short	0x00ff


	//----- nvinfo : EIATTR_COOP_GROUP_MASK_REGIDS
	.align		4
        /*0050*/ 	.byte	0x04, 0x29
        /*0052*/ 	.short	(.L_19 - .L_18)


	//   ....[0]....
.L_18:
        /*0054*/ 	.word	0xffffffff


	//----- nvinfo : EIATTR_COOP_GROUP_INSTR_OFFSETS
	.align		4
.L_19:
        /*0058*/ 	.byte	0x04, 0x28
        /*005a*/ 	.short	(.L_21 - .L_20)


	//   ....[0]....
.L_20:
        /*005c*/ 	.word	0x000019f0


	//----- nvinfo : EIATTR_EXIT_INSTR_OFFSETS
	.align		4
.L_21:
        /*0060*/ 	.byte	0x04, 0x1c
        /*0062*/ 	.short	(.L_23 - .L_22)


	//   ....[0]....
.L_22:
        /*0064*/ 	.word	0x00000050


	//   ....[1]....
        /*0068*/ 	.word	0x000024f0


	//   ....[2]....
        /*006c*/ 	.word	0x00002540


	//----- nvinfo : EIATTR_MAX_THREADS
	.align		4
.L_23:
        /*0070*/ 	.byte	0x04, 0x05
        /*0072*/ 	.short	(.L_25 - .L_24)
.L_24:
        /*0074*/ 	.word	0x00000080
        /*0078*/ 	.word	0x00000001
        /*007c*/ 	.word	0x00000001


	//----- nvinfo : EIATTR_CBANK_PARAM_SIZE
	.align		4
.L_25:
        /*0080*/ 	.byte	0x03, 0x19
        /*0082*/ 	.short	0x001c


	//----- nvinfo : EIATTR_PARAM_CBANK
	.align		4
        /*0084*/ 	.byte	0x04, 0x0a
        /*0086*/ 	.short	(.L_27 - .L_26)
	.align		4
.L_26:
        /*0088*/ 	.word	index@(.nv.constant0.triton_mm)
        /*008c*/ 	.short	0x0210
        /*008e*/ 	.short	0x001c


	//----- nvinfo : EIATTR_SW_WAR
	.align		4
.L_27:
        /*0090*/ 	.byte	0x04, 0x36
        /*0092*/ 	.short	(.L_29 - .L_28)
.L_28:
        /*0094*/ 	.word	0x00000008
.L_29:


//--------------------- .nv.callgraph             --------------------------
	.section	.nv.callgraph,"",@"SHT_CUDA_CALLGRAPH"
	.align	4
	.sectionentsize	8
	.align		4
        /*0000*/ 	.word	0x00000000
	.align		4
        /*0004*/ 	.word	0xffffffff
	.align		4
        /*0008*/ 	.word	0x00000000
	.align		4
        /*000c*/ 	.word	0xfffffffe
	.align		4
        /*0010*/ 	.word	0x00000000
	.align		4
        /*0014*/ 	.word	0xfffffffd
	.align		4
        /*0018*/ 	.word	0x00000000
	.align		4
        /*001c*/ 	.word	0xfffffffc


//--------------------- .text.triton_mm           --------------------------
	.section	.text.triton_mm,"ax",@progbits
	.sectionflags	@"SHF_BARRIERS=1"
	.align	128
        .global         triton_mm
        .type           triton_mm,@function
        .size           triton_mm,(.L_x_2 - triton_mm)
        .other          triton_mm,@"STO_CUDA_ENTRY STV_DEFAULT"
triton_mm:
.text.triton_mm:
[----:B------:R-:W1:Y:S02]  /*0000*/  LDC R1, c[0x0][0x28] ;  /* 0x00000a00ff017b82 */ /* 0x000e640000000800 */
[----:B------:R-:W2:Y:S01]  /*0010*/  LDC R11, c[0x0][0x228] ;  /* 0x00008a00ff0b7b82 */ /* 0x000ea20000000800 */
[----:B------:R-:W-:-:S04]  /*0020*/  IMAD.MOV.U32 R0, RZ, RZ, 0xc00 ;  /* 0x00000c00ff007424 */ /* 0x000fc800078e00ff */
[----:B--2---:R-:W-:-:S05]  /*0030*/  IMAD R0, R11, R0, 0xc00000 ;  /* 0x00c000000b007424 */ /* 0x004fca00078e0200 */
[----:B------:R-:W-:-:S13]  /*0040*/  ISETP.NE.AND P0, PT, R0, RZ, PT ;  /* 0x000000ff0000720c */ /* 0x000fda0003f05270 */
[----:B------:R-:W-:Y:S05]  /*0050*/  @!P0 EXIT ;  /* 0x000000000000894d */ /* 0x000fea0003800000 */
[----:B------:R-:W2:Y:S01]  /*0060*/  S2R R10, SR_CTAID.X ;  /* 0x00000000000a7919 */ /* 0x000ea20000002500 */
[----:B------:R-:W-:Y:S01]  /*0070*/  VIADD R0, R11, 0x103f ;  /* 0x0000103f0b007836 */ /* 0x000fe20000000000 */
[----:B------:R-:W3:Y:S01]  /*0080*/  S2UR UR4, SR_CgaCtaId ;  /* 0x00000000000479c3 */ /* 0x000ee20000008800 */
[----:B------:R-:W-:Y:S01]  /*0090*/  UMOV UR10, 0x400 ;  /* 0x00000400000a7882 */ /* 0x000fe20000000000 */
[----:B------:R-:W-:Y:S01]  /*00a0*/  ULDC.64 UR14, c[0x0][0x208] ;  /* 0x00008200000e7ab9 */ /* 0x000fe20000000a00 */
[----:B------:R-:W-:Y:S01]  /*00b0*/  UMOV UR12, 0x3 ;  /* 0x00000003000c7882 */ /* 0x000fe20000000000 */
[----:B------:R-:W-:Y:S01]  /*00c0*/  SHF.R.S32.HI R3, RZ, 0x1f, R0 ;  /* 0x0000001fff037819 */ /* 0x000fe20000011400 */
[----:B------:R-:W-:Y:S01]  /*00d0*/  UMOV UR11, 0xffffffff ;  /* 0xffffffff000b7882 */ /* 0x000fe20000000000 */
[----:B------:R-:W-:Y:S01]  /*00e0*/  UMOV UR6, URZ ;  /* 0x0000003f00067c82 */ /* 0x000fe20008000000 */
[----:B------:R-:W-:Y:S01]  /*00f0*/  UMOV UR7, URZ ;  /* 0x0000003f00077c82 */ /* 0x000fe20008000000 */
[----:B------:R-:W-:Y:S01]  /*0100*/  LEA.HI R0, R3, R0, RZ, 0x6 ;  /* 0x0000000003007211 */ /* 0x000fe200078f30ff */
[----:B------:R-:W4:Y:S08]  /*0110*/  LDC.64 R56, c[0x0][0x210] ;  /* 0x00008400ff387b82 */ /* 0x000f300000000a00 */
[----:B------:R-:W5:Y:S01]  /*0120*/  LDC.64 R64, c[0x0][0x218] ;  /* 0x00008600ff407b82 */ /* 0x000f620000000a00 */
[----:B---3--:R-:W-:-:S04]  /*0130*/  UPRMT UR10, UR4, 0x654, UR10 ;  /* 0x00000654040a7896 */ /* 0x008fc8000800000a */
[----:B------:R-:W-:Y:S01]  /*0140*/  UIADD3 UR13, UR10, 0x14000, URZ ;  /* 0x000140000a0d7890 */ /* 0x000fe2000fffe03f */
[C---:B--2---:R-:W-:Y:S01]  /*0150*/  IMAD.HI R2, R10.reuse, 0x2aaaaaab, RZ ;  /* 0x2aaaaaab0a027827 */ /* 0x044fe200078e02ff */
[----:B------:R-:W-:-:S04]  /*0160*/  ISETP.GE.AND P1, PT, R10, RZ, PT ;  /* 0x000000ff0a00720c */ /* 0x000fc80003f26270 */
[----:B------:R-:W-:-:S04]  /*0170*/  SHF.R.U32.HI R5, RZ, 0x1f, R2 ;  /* 0x0000001fff057819 */ /* 0x000fc80000011602 */
[----:B------:R-:W-:Y:S01]  /*0180*/  LEA.HI.SX32 R5, R2, R5, 0x19 ;  /* 0x0000000502057211 */ /* 0x000fe200078fcaff */
[----:B------:R-:W-:-:S04]  /*0190*/  IMAD.MOV.U32 R2, RZ, RZ, RZ ;  /* 0x000000ffff027224 */ /* 0x000fc800078e00ff */
[----:B------:R-:W-:-:S05]  /*01a0*/  IMAD.SHL.U32 R7, R5, 0x8, RZ ;  /* 0x0000000805077824 */ /* 0x000fca00078e00ff */
[----:B------:R-:W-:-:S04]  /*01b0*/  LEA.HI.SX32 R0, R0, -R7, 0x1a ;  /* 0x8000000700007211 */ /* 0x000fc800078fd2ff */
[----:B------:R-:W-:Y:S02]  /*01c0*/  VIMNMX R6, R0, 0x8, PT ;  /* 0x0000000800067848 */ /* 0x000fe40003fe0100 */
[----:B------:R-:W2:Y:S02]  /*01d0*/  S2R R0, SR_TID.X ;  /* 0x0000000000007919 */ /* 0x000ea40000002100 */
[-C--:B------:R-:W-:Y:S02]  /*01e0*/  IABS R8, R6.reuse ;  /* 0x0000000600087213 */ /* 0x080fe40000000000 */
[----:B------:R-:W-:Y:S02]  /*01f0*/  IABS R12, R6 ;  /* 0x00000006000c7213 */ /* 0x000fe40000000000 */
[----:B------:R-:W3:Y:S03]  /*0200*/  I2F.RP R4, R8 ;  /* 0x0000000800047306 */ /* 0x000ee60000209400 */
[----:B------:R-:W-:-:S05]  /*0210*/  IMAD.MOV R12, RZ, RZ, -R12 ;  /* 0x000000ffff0c7224 */ /* 0x000fca00078e0a0c */
[----:B---3--:R-:W3:Y:S01]  /*0220*/  MUFU.RCP R4, R4 ;  /* 0x0000000400047308 */ /* 0x008ee20000001000 */
[----:B--2---:R-:W-:Y:S01]  /*0230*/  SHF.R.U32.HI R22, RZ, 0x4, R0 ;  /* 0x00000004ff167819 */ /* 0x004fe20000011600 */
[C---:B------:R-:W-:Y:S01]  /*0240*/  IMAD.SHL.U32 R67, R0.reuse, 0x8, RZ ;  /* 0x0000000800437824 */ /* 0x040fe200078e00ff */
[----:B------:R-:W-:Y:S01]  /*0250*/  LOP3.LUT R16, R0, 0x8, RZ, 0xc0, !PT ;  /* 0x0000000800107812 */ /* 0x000fe200078ec0ff */
[----:B---3--:R-:W-:Y:S01]  /*0260*/  VIADD R3, R4, 0xffffffe ;  /* 0x0ffffffe04037836 */ /* 0x008fe20000000000 */
[----:B------:R-:W-:Y:S02]  /*0270*/  IABS R4, R10 ;  /* 0x0000000a00047213 */ /* 0x000fe40000000000 */
[----:B------:R-:W-:Y:S01]  /*0280*/  SGXT.U32 R22, R22, 0x3 ;  /* 0x000000031616781a */ /* 0x000fe20000000000 */
[----:B------:R-:W-:Y:S01]  /*0290*/  IMAD.SHL.U32 R20, R16, 0x200, RZ ;  /* 0x0000020010147824 */ /* 0x000fe200078e00ff */
[----:B------:R-:W-:Y:S01]  /*02a0*/  LOP3.LUT R46, R67, 0x38, RZ, 0xc0, !PT ;  /* 0x00000038432e7812 */ /* 0x000fe200078ec0ff */
[----:B------:R-:W2:Y:S01]  /*02b0*/  F2I.FTZ.U32.TRUNC.NTZ R3, R3 ;  /* 0x0000000300037305 */ /* 0x000ea2000021f000 */
[C---:B------:R-:W-:Y:S01]  /*02c0*/  LOP3.LUT R17, R22.reuse, 0x38, RZ, 0xfc, !PT ;  /* 0x0000003816117812 */ /* 0x040fe200078efcff */
[----:B------:R-:W-:-:S02]  /*02d0*/  IMAD.SHL.U32 R24, R22, 0x8, RZ ;  /* 0x0000000816187824 */ /* 0x000fc400078e00ff */
[----:B------:R-:W-:-:S03]  /*02e0*/  IMAD.SHL.U32 R21, R22, 0x40, RZ ;  /* 0x0000004016157824 */ /* 0x000fc600078e00ff */
[----:B------:R-:W-:Y:S02]  /*02f0*/  LOP3.LUT R23, R24, 0x38, R67, 0x78, !PT ;  /* 0x0000003818177812 */ /* 0x000fe400078e7843 */
[----:B------:R-:W-:Y:S01]  /*0300*/  LOP3.LUT R24, RZ, R6, RZ, 0x33, !PT ;  /* 0x00000006ff187212 */ /* 0x000fe200078e33ff */
[----:B--2---:R-:W-:-:S04]  /*0310*/  IMAD.MOV R9, RZ, RZ, -R3 ;  /* 0x000000ffff097224 */ /* 0x004fc800078e0a03 */
[----:B------:R-:W-:-:S04]  /*0320*/  IMAD R9, R9, R8, RZ ;  /* 0x0000000809097224 */ /* 0x000fc800078e02ff */
[----:B------:R-:W-:-:S04]  /*0330*/  IMAD.HI.U32 R9, R3, R9, R2 ;  /* 0x0000000903097227 */ /* 0x000fc800078e0002 */
[----:B------:R-:W-:Y:S02]  /*0340*/  VIADD R2, R11, 0x1000 ;  /* 0x000010000b027836 */ /* 0x000fe40000000000 */
[----:B------:R-:W-:-:S03]  /*0350*/  IMAD.HI.U32 R3, R9, R4, RZ ;  /* 0x0000000409037227 */ /* 0x000fc600078e00ff */
[----:B------:R-:W-:Y:S01]  /*0360*/  IABS R18, R2 ;  /* 0x0000000200127213 */ /* 0x000fe20000000000 */
[----:B------:R-:W-:Y:S01]  /*0370*/  IMAD R11, R5, -0x300, R10 ;  /* 0xfffffd00050b7824 */ /* 0x000fe200078e020a */
[C---:B------:R-:W-:Y:S01]  /*0380*/  LOP3.LUT R10, R22.reuse, 0x20, RZ, 0xfc, !PT ;  /* 0x00000020160a7812 */ /* 0x040fe200078efcff */
[----:B------:R-:W-:Y:S01]  /*0390*/  IMAD R5, R3, R12, R4 ;  /* 0x0000000c03057224 */ /* 0x000fe200078e0204 */
[----:B------:R-:W2:Y:S01]  /*03a0*/  I2F.RP R19, R18 ;  /* 0x0000001200137306 */ /* 0x000ea20000209400 */
[----:B------:R-:W-:Y:S02]  /*03b0*/  LOP3.LUT R3, R22, 0x8, RZ, 0xfc, !PT ;  /* 0x0000000816037812 */ /* 0x000fe400078efcff */
[----:B------:R-:W-:Y:S02]  /*03c0*/  IABS R14, R11 ;  /* 0x0000000b000e7213 */ /* 0x000fe40000000000 */
[----:B------:R-:W-:Y:S01]  /*03d0*/  ISETP.GT.U32.AND P0, PT, R8, R5, PT ;  /* 0x000000050800720c */ /* 0x000fe20003f04070 */
[----:B------:R-:W-:Y:S01]  /*03e0*/  IMAD.SHL.U32 R26, R3, 0x40, RZ ;  /* 0x00000040031a7824 */ /* 0x000fe200078e00ff */
[C---:B------:R-:W-:Y:S01]  /*03f0*/  LOP3.LUT R4, R22.reuse, 0x10, RZ, 0xfc, !PT ;  /* 0x0000001016047812 */ /* 0x040fe200078efcff */
[----:B------:R-:W-:Y:S01]  /*0400*/  IMAD.HI.U32 R15, R9, R14, RZ ;  /* 0x0000000e090f7227 */ /* 0x000fe200078e00ff */
[----:B------:R-:W-:-:S02]  /*0410*/  LOP3.LUT R9, R22, 0x18, RZ, 0xfc, !PT ;  /* 0x0000001816097812 */ /* 0x000fc400078efcff */
[----:B------:R-:W-:Y:S01]  /*0420*/  LOP3.LUT R11, R11, R6, RZ, 0x3c, !PT ;  /* 0x000000060b0b7212 */ /* 0x000fe200078e3cff */
[----:B------:R-:W-:Y:S01]  /*0430*/  IMAD R13, R15, R12, R14 ;  /* 0x0000000c0f0d7224 */ /* 0x000fe200078e020e */
[----:B------:R-:W-:Y:S01]  /*0440*/  LOP3.LUT R14, R22, 0x30, RZ, 0xfc, !PT ;  /* 0x00000030160e7812 */ /* 0x000fe200078efcff */
[----:B------:R-:W-:Y:S01]  /*0450*/  IMAD.SHL.U32 R28, R9, 0x40, RZ ;  /* 0x00000040091c7824 */ /* 0x000fe200078e00ff */
[----:B--2---:R-:W2:Y:S01]  /*0460*/  MUFU.RCP R19, R19 ;  /* 0x0000001300137308 */ /* 0x004ea20000001000 */
[----:B------:R-:W-:Y:S01]  /*0470*/  IMAD.SHL.U32 R3, R10, 0x40, RZ ;  /* 0x000000400a037824 */ /* 0x000fe200078e00ff */
[----:B------:R-:W-:Y:S01]  /*0480*/  ISETP.GT.U32.AND P2, PT, R8, R13, PT ;  /* 0x0000000d0800720c */ /* 0x000fe20003f44070 */
[----:B------:R-:W-:Y:S01]  /*0490*/  @!P0 IMAD.IADD R5, R5, 0x1, -R8 ;  /* 0x0000000105058824 */ /* 0x000fe200078e0a08 */
[----:B------:R-:W-:Y:S01]  /*04a0*/  LOP3.LUT R12, R22, 0x28, RZ, 0xfc, !PT ;  /* 0x00000028160c7812 */ /* 0x000fe200078efcff */
[----:B------:R-:W-:Y:S01]  /*04b0*/  IMAD.SHL.U32 R10, R17, 0x40, RZ ;  /* 0x00000040110a7824 */ /* 0x000fe200078e00ff */
[----:B------:R-:W-:Y:S01]  /*04c0*/  LOP3.LUT R17, R23, R21, RZ, 0xfc, !PT ;  /* 0x0000001517117212 */ /* 0x000fe200078efcff */
[----:B------:R-:W-:Y:S01]  /*04d0*/  IMAD.SHL.U32 R14, R14, 0x40, RZ ;  /* 0x000000400e0e7824 */ /* 0x000fe200078e00ff */
[----:B------:R-:W-:Y:S01]  /*04e0*/  ISETP.GT.U32.AND P0, PT, R8, R5, PT ;  /* 0x000000050800720c */ /* 0x000fe20003f04070 */
[----:B------:R-:W-:Y:S01]  /*04f0*/  IMAD.SHL.U32 R4, R4, 0x40, RZ ;  /* 0x0000004004047824 */ /* 0x000fe200078e00ff */
[-C--:B------:R-:W-:Y:S01]  /*0500*/  LOP3.LUT R25, R26, R23.reuse, RZ, 0xfc, !PT ;  /* 0x000000171a197212 */ /* 0x080fe200078efcff */
[----:B------:R-:W-:Y:S01]  /*0510*/  IMAD.SHL.U32 R12, R12, 0x40, RZ ;  /* 0x000000400c0c7824 */ /* 0x000fe200078e00ff */
[----:B------:R-:W-:-:S02]  /*0520*/  LOP3.LUT R29, R28, R23, RZ, 0xfc, !PT ;  /* 0x000000171c1d7212 */ /* 0x000fc400078efcff */
[----:B------:R-:W-:Y:S01]  /*0530*/  LOP3.LUT R27, R4, R23, RZ, 0xfc, !PT ;  /* 0x00000017041b7212 */ /* 0x000fe200078efcff */
[----:B--2---:R-:W-:Y:S01]  /*0540*/  VIADD R19, R19, 0xffffffe ;  /* 0x0ffffffe13137836 */ /* 0x004fe20000000000 */
[----:B------:R-:W-:Y:S01]  /*0550*/  LOP3.LUT R3, R20, R3, R23, 0xfe, !PT ;  /* 0x0000000314037212 */ /* 0x000fe200078efe17 */
[--C-:B------:R-:W-:Y:S01]  /*0560*/  @!P2 IMAD.IADD R13, R13, 0x1, -R8.reuse ;  /* 0x000000010d0da824 */ /* 0x100fe200078e0a08 */
[----:B------:R-:W-:Y:S01]  /*0570*/  LOP3.LUT R4, R20, R12, R23, 0xfe, !PT ;  /* 0x0000000c14047212 */ /* 0x000fe200078efe17 */
[----:B------:R-:W2:Y:S01]  /*0580*/  F2I.FTZ.U32.TRUNC.NTZ R21, R19 ;  /* 0x0000001300157305 */ /* 0x000ea2000021f000 */
[----:B------:R-:W-:Y:S01]  /*0590*/  ISETP.GE.AND P3, PT, R11, RZ, PT ;  /* 0x000000ff0b00720c */ /* 0x000fe20003f66270 */
[----:B------:R-:W-:Y:S01]  /*05a0*/  @!P0 IMAD.IADD R5, R5, 0x1, -R8 ;  /* 0x0000000105058824 */ /* 0x000fe200078e0a08 */
[----:B------:R-:W-:Y:S01]  /*05b0*/  ISETP.NE.AND P0, PT, R6, RZ, PT ;  /* 0x000000ff0600720c */ /* 0x000fe20003f05270 */
[----:B------:R-:W-:Y:S01]  /*05c0*/  @!P2 VIADD R15, R15, 0x1 ;  /* 0x000000010f0fa836 */ /* 0x000fe20000000000 */
[----:B------:R-:W-:Y:S01]  /*05d0*/  LOP3.LUT R6, R20, R10, R23, 0xfe, !PT ;  /* 0x0000000a14067212 */ /* 0x000fe200078efe17 */
[----:B------:R-:W-:Y:S01]  /*05e0*/  IMAD.MOV.U32 R9, RZ, RZ, R5 ;  /* 0x000000ffff097224 */ /* 0x000fe200078e0005 */
[----:B------:R-:W-:Y:S01]  /*05f0*/  LOP3.LUT R5, R20, R14, R23, 0xfe, !PT ;  /* 0x0000000e14057212 */ /* 0x000fe200078efe17 */
[----:B------:R-:W-:Y:S01]  /*0600*/  IMAD.SHL.U32 R14, R16, 0x100, RZ ;  /* 0x00000100100e7824 */ /* 0x000fe200078e00ff */
[----:B------:R-:W-:Y:S01]  /*0610*/  LOP3.LUT R11, R27, R20, RZ, 0xfc, !PT ;  /* 0x000000141b0b7212 */ /* 0x000fe200078efcff */
[----:B------:R-:W-:Y:S01]  /*0620*/  @!P1 IMAD.MOV R9, RZ, RZ, -R9 ;  /* 0x000000ffff099224 */ /* 0x000fe200078e0a09 */
[----:B------:R-:W-:-:S02]  /*0630*/  ISETP.GE.U32.AND P1, PT, R13, R8, PT ;  /* 0x000000080d00720c */ /* 0x000fc40003f26070 */
[----:B------:R-:W-:Y:S02]  /*0640*/  LOP3.LUT R8, R17, R14, RZ, 0xfc, !PT ;  /* 0x0000000e11087212 */ /* 0x000fe400078efcff */
[----:B------:R-:W-:Y:S01]  /*0650*/  SEL R10, R24, R9, !P0 ;  /* 0x00000009180a7207 */ /* 0x000fe20004000000 */
[--C-:B--2---:R-:W-:Y:S01]  /*0660*/  IMAD.MOV R23, RZ, RZ, -R21.reuse ;  /* 0x000000ffff177224 */ /* 0x104fe200078e0a15 */
[-C--:B------:R-:W-:Y:S02]  /*0670*/  LOP3.LUT R9, R25, R20.reuse, RZ, 0xfc, !PT ;  /* 0x0000001419097212 */ /* 0x080fe400078efcff */
[-C--:B------:R-:W-:Y:S01]  /*0680*/  LOP3.LUT R13, R29, R20.reuse, RZ, 0xfc, !PT ;  /* 0x000000141d0d7212 */ /* 0x080fe200078efcff */
[----:B------:R-:W-:Y:S01]  /*0690*/  IMAD.IADD R19, R7, 0x1, R10 ;  /* 0x0000000107137824 */ /* 0x000fe200078e020a */
[----:B------:R-:W-:Y:S01]  /*06a0*/  LOP3.LUT R7, R17, R20, RZ, 0xfc, !PT ;  /* 0x0000001411077212 */ /* 0x000fe200078efcff */
[----:B------:R-:W-:Y:S01]  /*06b0*/  IMAD.MOV.U32 R20, RZ, RZ, RZ ;  /* 0x000000ffff147224 */ /* 0x000fe200078e00ff */
[-C--:B------:R-:W-:Y:S01]  /*06c0*/  LOP3.LUT R10, R25, R14.reuse, RZ, 0xfc, !PT ;  /* 0x0000000e190a7212 */ /* 0x080fe200078efcff */
[----:B------:R-:W-:Y:S01]  /*06d0*/  IMAD.SHL.U32 R17, R19, 0x40, RZ ;  /* 0x0000004013117824 */ /* 0x000fe200078e00ff */
[----:B------:R-:W-:Y:S01]  /*06e0*/  LOP3.LUT R12, R27, R14, RZ, 0xfc, !PT ;  /* 0x0000000e1b0c7212 */ /* 0x000fe200078efcff */
[----:B------:R-:W-:Y:S01]  /*06f0*/  IMAD R19, R23, R18, RZ ;  /* 0x0000001217137224 */ /* 0x000fe200078e02ff */
[----:B------:R-:W-:Y:S01]  /*0700*/  IABS R25, R2 ;  /* 0x0000000200197213 */ /* 0x000fe20000000000 */
[----:B------:R-:W-:Y:S01]  /*0710*/  @P1 VIADD R15, R15, 0x1 ;  /* 0x000000010f0f1836 */ /* 0x000fe20000000000 */
[----:B------:R-:W-:Y:S01]  /*0720*/  LOP3.LUT R28, R17, R22, RZ, 0xfc, !PT ;  /* 0x00000016111c7212 */ /* 0x000fe200078efcff */
[----:B------:R-:W-:Y:S01]  /*0730*/  IMAD.HI.U32 R20, R21, R19, R20 ;  /* 0x0000001315147227 */ /* 0x000fe200078e0014 */
[----:B------:R-:W-:-:S02]  /*0740*/  LOP3.LUT R30, R17, 0x8, R22, 0xfe, !PT ;  /* 0x00000008111e7812 */ /* 0x000fc400078efe16 */
[----:B------:R-:W-:Y:S01]  /*0750*/  IABS R27, R28 ;  /* 0x0000001c001b7213 */ /* 0x000fe20000000000 */
[----:B------:R-:W-:Y:S01]  /*0760*/  IMAD.MOV R26, RZ, RZ, -R25 ;  /* 0x000000ffff1a7224 */ /* 0x000fe200078e0a19 */
[----:B------:R-:W-:Y:S01]  /*0770*/  LOP3.LUT R14, R29, R14, RZ, 0xfc, !PT ;  /* 0x0000000e1d0e7212 */ /* 0x000fe200078efcff */
[----:B------:R-:W-:Y:S01]  /*0780*/  @!P3 IMAD.MOV R15, RZ, RZ, -R15 ;  /* 0x000000ffff0fb224 */ /* 0x000fe200078e0a0f */
[----:B------:R-:W-:Y:S01]  /*0790*/  IABS R29, R30 ;  /* 0x0000001e001d7213 */ /* 0x000fe20000000000 */
[C---:B------:R-:W-:Y:S01]  /*07a0*/  IMAD.HI.U32 R19, R20.reuse, R27, RZ ;  /* 0x0000001b14137227 */ /* 0x040fe200078e00ff */
[----:B------:R-:W-:Y:S02]  /*07b0*/  LOP3.LUT R32, R17, 0x10, R22, 0xfe, !PT ;  /* 0x0000001011207812 */ /* 0x000fe400078efe16 */
[----:B------:R-:W-:Y:S01]  /*07c0*/  LOP3.LUT R34, R17, 0x18, R22, 0xfe, !PT ;  /* 0x0000001811227812 */ /* 0x000fe200078efe16 */
[----:B------:R-:W-:Y:S01]  /*07d0*/  IMAD R27, R19, R26, R27 ;  /* 0x0000001a131b7224 */ /* 0x000fe200078e021b */
[----:B------:R-:W-:Y:S01]  /*07e0*/  IABS R23, R32 ;  /* 0x0000002000177213 */ /* 0x000fe20000000000 */
[----:B------:R-:W-:Y:S01]  /*07f0*/  IMAD.HI.U32 R19, R20, R29, RZ ;  /* 0x0000001d14137227 */ /* 0x000fe200078e00ff */
[----:B------:R-:W-:-:S02]  /*0800*/  IABS R25, R34 ;  /* 0x0000002200197213 */ /* 0x000fc40000000000 */
[----:B------:R-:W-:Y:S01]  /*0810*/  LOP3.LUT R36, R17, 0x28, R22, 0xfe, !PT ;  /* 0x0000002811247812 */ /* 0x000fe200078efe16 */
[----:B------:R-:W-:Y:S01]  /*0820*/  IMAD R29, R19, R26, R29 ;  /* 0x0000001a131d7224 */ /* 0x000fe200078e021d */
[----:B------:R-:W-:Y:S01]  /*0830*/  ISETP.GT.U32.AND P1, PT, R18, R27, PT ;  /* 0x0000001b1200720c */ /* 0x000fe20003f24070 */
[----:B------:R-:W-:Y:S01]  /*0840*/  IMAD.HI.U32 R19, R20, R23, RZ ;  /* 0x0000001714137227 */ /* 0x000fe200078e00ff */
[----:B------:R-:W-:Y:S02]  /*0850*/  IABS R33, R36 ;  /* 0x0000002400217213 */ /* 0x000fe40000000000 */
[----:B------:R-:W-:Y:S01]  /*0860*/  ISETP.GT.U32.AND P2, PT, R18, R29, PT ;  /* 0x0000001d1200720c */ /* 0x000fe20003f44070 */
[----:B------:R-:W-:Y:S01]  /*0870*/  IMAD R19, R19, R26, R23 ;  /* 0x0000001a13137224 */ /* 0x000fe200078e0217 */
[----:B------:R-:W-:Y:S01]  /*0880*/  LOP3.LUT R35, R17, 0x20, R22, 0xfe, !PT ;  /* 0x0000002011237812 */ /* 0x000fe200078efe16 */
[----:B------:R-:W-:Y:S01]  /*0890*/  IMAD.HI.U32 R21, R20, R25, RZ ;  /* 0x0000001914157227 */ /* 0x000fe200078e00ff */
[----:B------:R-:W-:-:S02]  /*08a0*/  SEL R15, R24, R15, !P0 ;  /* 0x0000000f180f7207 */ /* 0x000fc40004000000 */
[----:B------:R-:W-:Y:S01]  /*08b0*/  ISETP.GT.U32.AND P5, PT, R18, R19, PT ;  /* 0x000000131200720c */ /* 0x000fe20003fa4070 */
[-C--:B------:R-:W-:Y:S01]  /*08c0*/  IMAD R21, R21, R26.reuse, R25 ;  /* 0x0000001a15157224 */ /* 0x080fe200078e0219 */
[----:B------:R-:W-:Y:S01]  /*08d0*/  IABS R31, R35 ;  /* 0x00000023001f7213 */ /* 0x000fe20000000000 */
[----:B------:R-:W-:Y:S01]  /*08e0*/  IMAD.HI.U32 R25, R20, R33, RZ ;  /* 0x0000002114197227 */ /* 0x000fe200078e00ff */
[----:B------:R-:W-:Y:S02]  /*08f0*/  LOP3.LUT R37, R17, 0x30, R22, 0xfe, !PT ;  /* 0x0000003011257812 */ /* 0x000fe400078efe16 */
[----:B------:R-:W-:Y:S01]  /*0900*/  ISETP.GT.U32.AND P0, PT, R18, R21, PT ;  /* 0x000000151200720c */ /* 0x000fe20003f04070 */
[----:B------:R-:W-:Y:S01]  /*0910*/  IMAD R25, R25, R26, R33 ;  /* 0x0000001a19197224 */ /* 0x000fe200078e0221 */
[----:B------:R-:W-:Y:S01]  /*0920*/  LOP3.LUT R38, R17, 0x38, R22, 0xfe, !PT ;  /* 0x0000003811267812 */ /* 0x000fe200078efe16 */
[----:B------:R-:W-:Y:S01]  /*0930*/  @!P2 IMAD.IADD R29, R29, 0x1, -R18 ;  /* 0x000000011d1da824 */ /* 0x000fe200078e0a12 */
[----:B------:R-:W-:Y:S01]  /*0940*/  ISETP.GE.AND P4, PT, R28, RZ, PT ;  /* 0x000000ff1c00720c */ /* 0x000fe20003f86270 */
[----:B------:R-:W-:Y:S01]  /*0950*/  IMAD.HI.U32 R23, R20, R31, RZ ;  /* 0x0000001f14177227 */ /* 0x000fe200078e00ff */
[----:B------:R-:W-:-:S02]  /*0960*/  IABS R33, R38 ;  /* 0x0000002600217213 */ /* 0x000fc40000000000 */
[C---:B------:R-:W-:Y:S01]  /*0970*/  ISETP.GT.U32.AND P2, PT, R18.reuse, R29, PT ;  /* 0x0000001d1200720c */ /* 0x040fe20003f44070 */
[--C-:B------:R-:W-:Y:S01]  /*0980*/  @!P1 IMAD.IADD R27, R27, 0x1, -R18.reuse ;  /* 0x000000011b1b9824 */ /* 0x100fe200078e0a12 */
[----:B------:R-:W-:Y:S01]  /*0990*/  ISETP.GT.U32.AND P1, PT, R18, R25, PT ;  /* 0x000000191200720c */ /* 0x000fe20003f24070 */
[----:B------:R-:W-:Y:S01]  /*09a0*/  IMAD R23, R23, R26, R31 ;  /* 0x0000001a17177224 */ /* 0x000fe200078e021f */
[----:B------:R-:W-:Y:S01]  /*09b0*/  IABS R31, R37 ;  /* 0x00000025001f7213 */ /* 0x000fe20000000000 */
[--C-:B------:R-:W-:Y:S01]  /*09c0*/  @!P5 IMAD.IADD R19, R19, 0x1, -R18.reuse ;  /* 0x000000011313d824 */ /* 0x100fe200078e0a12 */
[----:B------:R-:W-:Y:S01]  /*09d0*/  ISETP.GE.AND P5, PT, R30, RZ, PT ;  /* 0x000000ff1e00720c */ /* 0x000fe20003fa6270 */
[----:B------:R-:W-:Y:S01]  /*09e0*/  @!P0 IMAD.IADD R21, R21, 0x1, -R18 ;  /* 0x0000000115158824 */ /* 0x000fe200078e0a12 */
[----:B------:R-:W-:Y:S01]  /*09f0*/  ISETP.GT.U32.AND P3, PT, R18, R23, PT ;  /* 0x000000171200720c */ /* 0x000fe20003f64070 */
[----:B------:R-:W-:Y:S01]  /*0a00*/  IMAD.HI.U32 R24, R20, R31, RZ ;  /* 0x0000001f14187227 */ /* 0x000fe200078e00ff */
[----:B------:R-:W-:-:S02]  /*0a10*/  ISETP.GT.U32.AND P6, PT, R18, R27, PT ;  /* 0x0000001b1200720c */ /* 0x000fc40003fc4070 */
[----:B------:R-:W-:Y:S01]  /*0a20*/  ISETP.GE.AND P0, PT, R32, RZ, PT ;  /* 0x000000ff2000720c */ /* 0x000fe20003f06270 */
[-C--:B------:R-:W-:Y:S01]  /*0a30*/  IMAD R31, R24, R26.reuse, R31 ;  /* 0x0000001a181f7224 */ /* 0x080fe200078e021f */
[----:B------:R-:W-:Y:S01]  /*0a40*/  LEA R66, R7, UR10, 0x1 ;  /* 0x0000000a07427c11 */ /* 0x000fe2000f8e08ff */
[--C-:B------:R-:W-:Y:S01]  /*0a50*/  @!P1 IMAD.IADD R25, R25, 0x1, -R18.reuse ;  /* 0x0000000119199824 */ /* 0x100fe200078e0a12 */
[----:B------:R-:W-:Y:S01]  /*0a60*/  ISETP.GT.U32.AND P1, PT, R18, R21, PT ;  /* 0x000000151200720c */ /* 0x000fe20003f24070 */
[--C-:B------:R-:W-:Y:S01]  /*0a70*/  @!P2 IMAD.IADD R29, R29, 0x1, -R18.reuse ;  /* 0x000000011d1da824 */ /* 0x100fe200078e0a12 */
[----:B------:R-:W-:Y:S01]  /*0a80*/  LEA R68, R9, UR10, 0x1 ;  /* 0x0000000a09447c11 */ /* 0x000fe2000f8e08ff */
[----:B------:R-:W-:Y:S01]  /*0a90*/  IMAD.HI.U32 R20, R20, R33, RZ ;  /* 0x0000002114147227 */ /* 0x000fe200078e00ff */
[----:B------:R-:W-:Y:S02]  /*0aa0*/  LEA R40, R11, UR10, 0x1 ;  /* 0x0000000a0b287c11 */ /* 0x000fe4000f8e08ff */
[----:B------:R-:W-:Y:S01]  /*0ab0*/  LEA R62, R13, UR10, 0x1 ;  /* 0x0000000a0d3e7c11 */ /* 0x000fe2000f8e08ff */
[----:B------:R-:W-:Y:S01]  /*0ac0*/  @!P5 IMAD.MOV R29, RZ, RZ, -R29 ;  /* 0x000000ffff1dd224 */ /* 0x000fe200078e0a1d */
[----:B------:R-:W-:Y:S01]  /*0ad0*/  ISETP.GT.U32.AND P5, PT, R18, R31, PT ;  /* 0x0000001f1200720c */ /* 0x000fe20003fa4070 */
[----:B------:R-:W-:Y:S01]  /*0ae0*/  IMAD R33, R20, R26, R33 ;  /* 0x0000001a14217224 */ /* 0x000fe200078e0221 */
[----:B------:R-:W-:Y:S01]  /*0af0*/  LEA R60, R3, UR10, 0x1 ;  /* 0x0000000a033c7c11 */ /* 0x000fe2000f8e08ff */
[--C-:B------:R-:W-:Y:S01]  /*0b00*/  @!P3 IMAD.IADD R23, R23, 0x1, -R18.reuse ;  /* 0x000000011717b824 */ /* 0x100fe200078e0a12 */
[C---:B------:R-:W-:Y:S01]  /*0b10*/  ISETP.GT.U32.AND P3, PT, R18.reuse, R25, PT ;  /* 0x000000191200720c */ /* 0x040fe20003f64070 */
[--C-:B------:R-:W-:Y:S01]  /*0b20*/  @!P1 IMAD.IADD R21, R21, 0x1, -R18.reuse ;  /* 0x0000000115159824 */ /* 0x100fe200078e0a12 */
[C---:B------:R-:W-:Y:S01]  /*0b30*/  ISETP.GT.U32.AND P1, PT, R18.reuse, R33, PT ;  /* 0x000000211200720c */ /* 0x040fe20003f24070 */
[--C-:B------:R-:W-:Y:S01]  /*0b40*/  @!P6 IMAD.IADD R27, R27, 0x1, -R18.reuse ;  /* 0x000000011b1be824 */ /* 0x100fe200078e0a12 */
[C---:B------:R-:W-:Y:S01]  /*0b50*/  ISETP.GT.U32.AND P6, PT, R18.reuse, R19, PT ;  /* 0x000000131200720c */ /* 0x040fe20003fc4070 */
[----:B------:R-:W-:Y:S01]  /*0b60*/  IMAD.SHL.U32 R15, R15, 0x20, RZ ;  /* 0x000000200f0f7824 */ /* 0x000fe200078e00ff */
[----:B------:R-:W-:Y:S01]  /*0b70*/  ISETP.GT.U32.AND P2, PT, R18, R23, PT ;  /* 0x000000171200720c */ /* 0x000fe20003f44070 */
[----:B------:R-:W-:Y:S01]  /*0b80*/  @!P4 IMAD.MOV R27, RZ, RZ, -R27 ;  /* 0x000000ffff1bc224 */ /* 0x000fe200078e0a1b */
[----:B------:R-:W-:Y:S01]  /*0b90*/  ISETP.GE.AND P4, PT, R34, RZ, PT ;  /* 0x000000ff2200720c */ /* 0x000fe20003f86270 */
[----:B------:R-:W-:Y:S01]  /*0ba0*/  @!P5 IMAD.IADD R31, R31, 0x1, -R18 ;  /* 0x000000011f1fd824 */ /* 0x000fe200078e0a12 */
[----:B------:R-:W-:-:S02]  /*0bb0*/  LOP3.LUT R28, R15, R22, RZ, 0xfc, !PT ;  /* 0x000000160f1c7212 */ /* 0x000fc400078efcff */
[----:B------:R-:W-:Y:S01]  /*0bc0*/  LOP3.LUT R30, R15, 0x8, R22, 0xfe, !PT ;  /* 0x000000080f1e7812 */ /* 0x000fe200078efe16 */
[--C-:B------:R-:W-:Y:S01]  /*0bd0*/  @!P3 IMAD.IADD R25, R25, 0x1, -R18.reuse ;  /* 0x000000011919b824 */ /* 0x100fe200078e0a12 */
[C---:B------:R-:W-:Y:S01]  /*0be0*/  ISETP.GT.U32.AND P5, PT, R18.reuse, R31, PT ;  /* 0x0000001f1200720c */ /* 0x040fe20003fa4070 */
[--C-:B------:R-:W-:Y:S01]  /*0bf0*/  @!P1 IMAD.IADD R33, R33, 0x1, -R18.reuse ;  /* 0x0000000121219824 */ /* 0x100fe200078e0a12 */
[----:B------:R-:W-:Y:S01]  /*0c00*/  ISETP.GE.AND P3, PT, R37, RZ, PT ;  /* 0x000000ff2500720c */ /* 0x000fe20003f66270 */
[--C-:B------:R-:W-:Y:S01]  /*0c10*/  @!P6 IMAD.IADD R19, R19, 0x1, -R18.reuse ;  /* 0x000000011313e824 */ /* 0x100fe200078e0a12 */
[----:B------:R-:W-:Y:S01]  /*0c20*/  ISETP.GE.AND P6, PT, R35, RZ, PT ;  /* 0x000000ff2300720c */ /* 0x000fe20003fc6270 */
[----:B------:R-:W-:Y:S01]  /*0c30*/  @!P2 IMAD.IADD R23, R23, 0x1, -R18 ;  /* 0x000000011717a824 */ /* 0x000fe200078e0a12 */
[----:B------:R-:W-:Y:S01]  /*0c40*/  ISETP.GT.U32.AND P1, PT, R18, R33, PT ;  /* 0x000000211200720c */ /* 0x000fe20003f24070 */
[----:B------:R-:W-:Y:S01]  /*0c50*/  IMAD.HI R20, R28, 0x2aaaaaab, RZ ;  /* 0x2aaaaaab1c147827 */ /* 0x000fe200078e02ff */
[----:B------:R-:W-:-:S02]  /*0c60*/  ISETP.GE.AND P2, PT, R36, RZ, PT ;  /* 0x000000ff2400720c */ /* 0x000fc40003f46270 */
[----:B------:R-:W-:Y:S01]  /*0c70*/  LOP3.LUT R32, R15, 0x10, R22, 0xfe, !PT ;  /* 0x000000100f207812 */ /* 0x000fe200078efe16 */
[----:B------:R-:W-:Y:S01]  /*0c80*/  @!P0 IMAD.MOV R19, RZ, RZ, -R19 ;  /* 0x000000ffff138224 */ /* 0x000fe200078e0a13 */
[----:B------:R-:W-:Y:S01]  /*0c90*/  LOP3.LUT R34, R15, 0x18, R22, 0xfe, !PT ;  /* 0x000000180f227812 */ /* 0x000fe200078efe16 */
[----:B------:R-:W-:Y:S01]  /*0ca0*/  @!P5 IMAD.IADD R31, R31, 0x1, -R18 ;  /* 0x000000011f1fd824 */ /* 0x000fe200078e0a12 */
[----:B------:R-:W-:Y:S01]  /*0cb0*/  ISETP.GE.AND P5, PT, R38, RZ, PT ;  /* 0x000000ff2600720c */ /* 0x000fe20003fa6270 */
[----:B------:R-:W-:Y:S01]  /*0cc0*/  IMAD.HI R22, R30, 0x2aaaaaab, RZ ;  /* 0x2aaaaaab1e167827 */ /* 0x000fe200078e02ff */
[----:B------:R-:W-:Y:S02]  /*0cd0*/  SHF.R.U32.HI R35, RZ, 0x1f, R20 ;  /* 0x0000001fff237819 */ /* 0x000fe40000011614 */
[----:B------:R-:W-:Y:S01]  /*0ce0*/  LEA R58, R4, UR10, 0x1 ;  /* 0x0000000a043a7c11 */ /* 0x000fe2000f8e08ff */
[----:B------:R-:W-:Y:S01]  /*0cf0*/  IMAD.HI R24, R32, 0x2aaaaaab, RZ ;  /* 0x2aaaaaab20187827 */ /* 0x000fe200078e02ff */
[----:B------:R-:W-:-:S02]  /*0d00*/  SHF.R.U32.HI R37, RZ, 0x1f, R22 ;  /* 0x0000001fff257819 */ /* 0x000fc40000011616 */
[----:B------:R-:W-:Y:S01]  /*0d10*/  LEA.HI R35, R20, R35, RZ, 0x17 ;  /* 0x0000002314237211 */ /* 0x000fe200078fb8ff */
[----:B------:R-:W-:Y:S01]  /*0d20*/  IMAD.HI R26, R34, 0x2aaaaaab, RZ ;  /* 0x2aaaaaab221a7827 */ /* 0x000fe200078e02ff */
[----:B------:R-:W-:Y:S02]  /*0d30*/  SHF.R.U32.HI R39, RZ, 0x1f, R24 ;  /* 0x0000001fff277819 */ /* 0x000fe40000011618 */
[----:B------:R-:W-:Y:S01]  /*0d40*/  LEA.HI R37, R22, R37, RZ, 0x17 ;  /* 0x0000002516257211 */ /* 0x000fe200078fb8ff */
[----:B------:R-:W-:Y:S01]  /*0d50*/  @!P1 IMAD.IADD R33, R33, 0x1, -R18 ;  /* 0x0000000121219824 */ /* 0x000fe200078e0a12 */
[----:B------:R-:W-:Y:S01]  /*0d60*/  SHF.R.U32.HI R41, RZ, 0x1f, R26 ;  /* 0x0000001fff297819 */ /* 0x000fe2000001161a */
[----:B------:R-:W-:Y:S01]  /*0d70*/  @!P4 IMAD.MOV R21, RZ, RZ, -R21 ;  /* 0x000000ffff15c224 */ /* 0x000fe200078e0a15 */
[----:B------:R-:W-:Y:S01]  /*0d80*/  ISETP.NE.AND P1, PT, R2, RZ, PT ;  /* 0x000000ff0200720c */ /* 0x000fe20003f25270 */
[----:B------:R-:W-:Y:S01]  /*0d90*/  @!P6 IMAD.MOV R23, RZ, RZ, -R23 ;  /* 0x000000ffff17e224 */ /* 0x000fe200078e0a17 */
[----:B------:R-:W-:Y:S01]  /*0da0*/  LOP3.LUT R18, RZ, R2, RZ, 0x33, !PT ;  /* 0x00000002ff127212 */ /* 0x000fe200078e33ff */
[----:B------:R-:W-:Y:S01]  /*0db0*/  @!P2 IMAD.MOV R25, RZ, RZ, -R25 ;  /* 0x000000ffff19a224 */ /* 0x000fe200078e0a19 */
[----:B------:R-:W-:Y:S01]  /*0dc0*/  LEA.HI R39, R24, R39, RZ, 0x17 ;  /* 0x0000002718277211 */ /* 0x000fe200078fb8ff */
[----:B------:R-:W-:Y:S01]  /*0dd0*/  @!P3 IMAD.MOV R31, RZ, RZ, -R31 ;  /* 0x000000ffff1fb224 */ /* 0x000fe200078e0a1f */
[----:B------:R-:W-:Y:S01]  /*0de0*/  LEA.HI R41, R26, R41, RZ, 0x17 ;  /* 0x000000291a297211 */ /* 0x000fe200078fb8ff */
[----:B------:R-:W-:Y:S01]  /*0df0*/  @!P5 IMAD.MOV R33, RZ, RZ, -R33 ;  /* 0x000000ffff21d224 */ /* 0x000fe200078e0a21 */
[C---:B------:R-:W-:Y:S01]  /*0e00*/  SEL R22, R18.reuse, R19, !P1 ;  /* 0x0000001312167207 */ /* 0x040fe20004800000 */
[----:B------:R-:W-:Y:S01]  /*0e10*/  IMAD R35, R35, -0xc00, R28 ;  /* 0xfffff40023237824 */ /* 0x000fe200078e021c */
[C---:B------:R-:W-:Y:S01]  /*0e20*/  SEL R24, R18.reuse, R21, !P1 ;  /* 0x0000001512187207 */ /* 0x040fe20004800000 */
[----:B------:R-:W-:Y:S01]  /*0e30*/  IMAD R37, R37, -0xc00, R30 ;  /* 0xfffff40025257824 */ /* 0x000fe200078e021e */
[C---:B------:R-:W-:Y:S01]  /*0e40*/  SEL R20, R18.reuse, R27, !P1 ;  /* 0x0000001b12147207 */ /* 0x040fe20004800000 */
[----:B------:R-:W-:Y:S01]  /*0e50*/  IMAD R39, R39, -0xc00, R32 ;  /* 0xfffff40027277824 */ /* 0x000fe200078e0220 */
[C---:B------:R-:W-:Y:S01]  /*0e60*/  SEL R29, R18.reuse, R29, !P1 ;  /* 0x0000001d121d7207 */ /* 0x040fe20004800000 */
[----:B------:R-:W-:Y:S01]  /*0e70*/  IMAD R41, R41, -0xc00, R34 ;  /* 0xfffff40029297824 */ /* 0x000fe200078e0222 */
[----:B------:R-:W-:Y:S01]  /*0e80*/  SEL R23, R18, R23, !P1 ;  /* 0x0000001712177207 */ /* 0x000fe20004800000 */
[----:B------:R-:W-:Y:S01]  /*0e90*/  IMAD R21, R22, 0xc00, RZ ;  /* 0x00000c0016157824 */ /* 0x000fe200078e02ff */
[----:B------:R-:W-:Y:S01]  /*0ea0*/  SEL R25, R18, R25, !P1 ;  /* 0x0000001912197207 */ /* 0x000fe20004800000 */
[----:B------:R-:W-:Y:S01]  /*0eb0*/  IMAD R22, R24, 0xc00, RZ ;  /* 0x00000c0018167824 */ /* 0x000fe200078e02ff */
[----:B------:R-:W-:Y:S01]  /*0ec0*/  SEL R31, R18, R31, !P1 ;  /* 0x0000001f121f7207 */ /* 0x000fe20004800000 */
[----:B------:R-:W-:Y:S01]  /*0ed0*/  IMAD R19, R20, 0xc00, RZ ;  /* 0x00000c0014137824 */ /* 0x000fe200078e02ff */
[----:B------:R-:W-:Y:S01]  /*0ee0*/  SEL R18, R18, R33, !P1 ;  /* 0x0000002112127207 */ /* 0x000fe20004800000 */
[----:B------:R-:W-:Y:S01]  /*0ef0*/  IMAD R24, R25, 0xc00, RZ ;  /* 0x00000c0019187824 */ /* 0x000fe200078e02ff */
[----:B------:R-:W-:Y:S01]  /*0f00*/  LEA R49, R5, UR10, 0x1 ;  /* 0x0000000a05317c11 */ /* 0x000fe2000f8e08ff */
[----:B------:R-:W-:Y:S01]  /*0f10*/  IMAD.SHL.U32 R27, R16, 0x8, RZ ;  /* 0x00000008101b7824 */ /* 0x000fe200078e00ff */
[----:B------:R-:W-:Y:S01]  /*0f20*/  LEA R47, R6, UR10, 0x1 ;  /* 0x0000000a062f7c11 */ /* 0x000fe2000f8e08ff */
[----:B------:R-:W-:Y:S01]  /*0f30*/  IMAD R32, R41, 0xc00, RZ ;  /* 0x00000c0029207824 */ /* 0x000fe200078e02ff */
[----:B------:R-:W-:Y:S01]  /*0f40*/  LEA R42, R12, UR10, 0x1 ;  /* 0x0000000a0c2a7c11 */ /* 0x000fe2000f8e08ff */
[----:B------:R-:W-:Y:S01]  /*0f50*/  IMAD R26, R35, 0xc00, RZ ;  /* 0x00000c00231a7824 */ /* 0x000fe200078e02ff */
[C-C-:B------:R-:W-:Y:S01]  /*0f60*/  IADD3 R48, R46.reuse, R21, R27.reuse ;  /* 0x000000152e307210 */ /* 0x140fe20007ffe01b */
        /* <DEDUP_REMOVED lines=9> */
[--C-:B------:R-:W-:Y:S01]  /*1000*/  IADD3 R16, R46, R20, R27.reuse ;  /* 0x000000142e107210 */ /* 0x100fe20007ffe01b */
[----:B------:R-:W-:Y:S01]  /*1010*/  IMAD R18, R18, 0xc00, RZ ;  /* 0x00000c0012127824 */ /* 0x000fe200078e02ff */
[----:B------:R-:W-:-:S02]  /*1020*/  IADD3 R53, R46, R22, R27 ;  /* 0x000000162e357210 */ /* 0x000fc40007ffe01b */
[C-C-:B------:R-:W-:Y:S02]  /*1030*/  IADD3 R51, R46.reuse, R23, R27.reuse ;  /* 0x000000172e337210 */ /* 0x140fe40007ffe01b */
[C-C-:B------:R-:W-:Y:S02]  /*1040*/  IADD3 R50, R46.reuse, R24, R27.reuse ;  /* 0x000000182e327210 */ /* 0x140fe40007ffe01b */
[C-C-:B------:R-:W-:Y:S02]  /*1050*/  IADD3 R52, R46.reuse, R25, R27.reuse ;  /* 0x000000192e347210 */ /* 0x140fe40007ffe01b */
[C-C-:B------:R-:W-:Y:S02]  /*1060*/  IADD3 R41, R46.reuse, R18, R27.reuse ;  /* 0x000000122e297210 */ /* 0x140fe40007ffe01b */
[----:B------:R-:W-:Y:S02]  /*1070*/  IADD3 R46, R46, R19, R27 ;  /* 0x000000132e2e7210 */ /* 0x000fe40007ffe01b */
[----:B------:R-:W-:-:S02]  /*1080*/  LOP3.LUT R27, R27, 0x38, R67, 0xf8, !PT ;  /* 0x000000381b1b7812 */ /* 0x000fc400078ef843 */
[----:B------:R-:W-:Y:S02]  /*1090*/  LOP3.LUT R67, R67, 0x18, RZ, 0xc0, !PT ;  /* 0x0000001843437812 */ /* 0x000fe400078ec0ff */
[-C--:B------:R-:W-:Y:S02]  /*10a0*/  LOP3.LUT R43, R23, R27.reuse, RZ, 0xfc, !PT ;  /* 0x0000001b172b7212 */ /* 0x080fe400078efcff */
[-C--:B------:R-:W-:Y:S02]  /*10b0*/  LOP3.LUT R23, R19, R27.reuse, RZ, 0xfc, !PT ;  /* 0x0000001b13177212 */ /* 0x080fe400078efcff */
[-C--:B------:R-:W-:Y:S02]  /*10c0*/  LOP3.LUT R39, R20, R27.reuse, RZ, 0xfc, !PT ;  /* 0x0000001b14277212 */ /* 0x080fe400078efcff */
[-C--:B------:R-:W-:Y:S02]  /*10d0*/  LOP3.LUT R21, R21, R27.reuse, RZ, 0xfc, !PT ;  /* 0x0000001b15157212 */ /* 0x080fe400078efcff */
[-C--:B------:R-:W-:Y:S01]  /*10e0*/  LOP3.LUT R37, R22, R27.reuse, RZ, 0xfc, !PT ;  /* 0x0000001b16257212 */ /* 0x080fe200078efcff */
[----:B----4-:R-:W-:Y:S01]  /*10f0*/  IMAD.WIDE R22, R23, 0x2, R56 ;  /* 0x0000000217167825 */ /* 0x010fe200078e0238 */
[----:B------:R-:W-:-:S02]  /*1100*/  LOP3.LUT R55, R24, R27, RZ, 0xfc, !PT ;  /* 0x0000001b18377212 */ /* 0x000fc400078efcff */
[-C--:B------:R-:W-:Y:S01]  /*1110*/  LOP3.LUT R45, R25, R27.reuse, RZ, 0xfc, !PT ;  /* 0x0000001b192d7212 */ /* 0x080fe200078efcff */
[--C-:B------:R-:W-:Y:S01]  /*1120*/  IMAD.WIDE R38, R39, 0x2, R56.reuse ;  /* 0x0000000227267825 */ /* 0x100fe200078e0238 */
[-C--:B------:R-:W-:Y:S01]  /*1130*/  LOP3.LUT R69, R18, R27.reuse, RZ, 0xfc, !PT ;  /* 0x0000001b12457212 */ /* 0x080fe200078efcff */
[----:B------:R-:W-:Y:S01]  /*1140*/  @!PT LDS RZ, [RZ] ;  /* 0x00000000fffff984 */ /* 0x000fe20000000800 */
[----:B------:R-:W-:Y:S01]  /*1150*/  @!PT LDS RZ, [RZ] ;  /* 0x00000000fffff984 */ /* 0x000fe20000000800 */
[----:B------:R-:W-:Y:S01]  /*1160*/  @!PT LDS RZ, [RZ] ;  /* 0x00000000fffff984 */ /* 0x000fe20000000800 */
[----:B------:R-:W-:Y:S01]  /*1170*/  LDGSTS.E.BYPASS.128 [R66], desc[UR14][R22.64] ;  /* 0x0000000016427fae */ /* 0x000fe2000b901c4e */
[-C--:B------:R-:W-:Y:S01]  /*1180*/  LOP3.LUT R35, R26, R27.reuse, RZ, 0xfc, !PT ;  /* 0x0000001b1a237212 */ /* 0x080fe200078efcff */
[--C-:B------:R-:W-:Y:S01]  /*1190*/  IMAD.WIDE R24, R21, 0x2, R56.reuse ;  /* 0x0000000215187825 */ /* 0x100fe200078e0238 */
[-C--:B------:R-:W-:Y:S01]  /*11a0*/  LOP3.LUT R29, R28, R27.reuse, RZ, 0xfc, !PT ;  /* 0x0000001b1c1d7212 */ /* 0x080fe200078efcff */
[----:B------:R-:W-:Y:S01]  /*11b0*/  LDGSTS.E.BYPASS.128 [R68], desc[UR14][R38.64] ;  /* 0x0000000026447fae */ /* 0x000fe2000b901c4e */
[-C--:B------:R-:W-:Y:S01]  /*11c0*/  LOP3.LUT R31, R32, R27.reuse, RZ, 0xfc, !PT ;  /* 0x0000001b201f7212 */ /* 0x080fe200078efcff */
[--C-:B------:R-:W-:Y:S01]  /*11d0*/  IMAD.WIDE R20, R37, 0x2, R56.reuse ;  /* 0x0000000225147825 */ /* 0x100fe200078e0238 */
[----:B------:R-:W-:Y:S01]  /*11e0*/  LOP3.LUT R33, R30, R27, RZ, 0xfc, !PT ;  /* 0x0000001b1e217212 */ /* 0x000fe200078efcff */
[----:B------:R-:W-:Y:S02]  /*11f0*/  LDGSTS.E.BYPASS.128 [R40], desc[UR14][R24.64] ;  /* 0x0000000018287fae */ /* 0x000fe4000b901c4e */
[--C-:B------:R-:W-:Y:S01]  /*1200*/  IMAD.WIDE R18, R43, 0x2, R56.reuse ;  /* 0x000000022b127825 */ /* 0x100fe200078e0238 */
[----:B------:R-:W-:Y:S01]  /*1210*/  LEA R43, R10, UR10, 0x1 ;  /* 0x0000000a0a2b7c11 */ /* 0x000fe2000f8e08ff */
[----:B------:R-:W-:Y:S02]  /*1220*/  LDGSTS.E.BYPASS.128 [R62], desc[UR14][R20.64] ;  /* 0x00000000143e7fae */ /* 0x000fe4000b901c4e */
[----:B------:R-:W-:-:S02]  /*1230*/  IMAD.WIDE R54, R55, 0x2, R56 ;  /* 0x0000000237367825 */ /* 0x000fc400078e0238 */
[----:B------:R-:W-:Y:S02]  /*1240*/  LDGSTS.E.BYPASS.128 [R60], desc[UR14][R18.64] ;  /* 0x00000000123c7fae */ /* 0x000fe4000b901c4e */
[--C-:B------:R-:W-:Y:S01]  /*1250*/  IMAD.WIDE R36, R45, 0x2, R56.reuse ;  /* 0x000000022d247825 */ /* 0x100fe200078e0238 */
[----:B------:R-:W-:Y:S01]  /*1260*/  LEA R45, R8, UR10, 0x1 ;  /* 0x0000000a082d7c11 */ /* 0x000fe2000f8e08ff */
[----:B------:R-:W-:Y:S02]  /*1270*/  LDGSTS.E.BYPASS.128 [R58], desc[UR14][R54.64] ;  /* 0x00000000363a7fae */ /* 0x000fe4000b901c4e */
[----:B------:R-:W-:Y:S01]  /*1280*/  IMAD.WIDE R26, R69, 0x2, R56 ;  /* 0x00000002451a7825 */ /* 0x000fe200078e0238 */
[----:B------:R-:W-:Y:S01]  /*1290*/  LEA R69, R14, UR10, 0x1 ;  /* 0x0000000a0e457c11 */ /* 0x000fe2000f8e08ff */
[----:B------:R-:W-:Y:S02]  /*12a0*/  LDGSTS.E.BYPASS.128 [R49], desc[UR14][R36.64] ;  /* 0x0000000024317fae */ /* 0x000fe4000b901c4e */
[----:B-1---5:R-:W-:-:S02]  /*12b0*/  IMAD.WIDE R34, R35, 0x2, R64 ;  /* 0x0000000223227825 */ /* 0x022fc400078e0240 */
[----:B------:R-:W-:Y:S02]  /*12c0*/  LDGSTS.E.BYPASS.128 [R47], desc[UR14][R26.64] ;  /* 0x000000001a2f7fae */ /* 0x000fe4000b901c4e */
[--C-:B------:R-:W-:Y:S02]  /*12d0*/  IMAD.WIDE R28, R29, 0x2, R64.reuse ;  /* 0x000000021d1c7825 */ /* 0x100fe400078e0240 */
[----:B------:R-:W0:Y:S02]  /*12e0*/  LDGDEPBAR ;  /* 0x00000000000079af */ /* 0x000e240000000000 */
[--C-:B------:R-:W-:Y:S02]  /*12f0*/  IMAD.WIDE R32, R33, 0x2, R64.reuse ;  /* 0x0000000221207825 */ /* 0x100fe400078e0240 */
[----:B------:R-:W-:Y:S02]  /*1300*/  LDGSTS.E.BYPASS.128 [R45+0x14000], desc[UR14][R34.64] ;  /* 0x14000000222d7fae */ /* 0x000fe4000b901c4e */
[----:B------:R-:W-:-:S02]  /*1310*/  IMAD.WIDE R30, R31, 0x2, R64 ;  /* 0x000000021f1e7825 */ /* 0x000fc400078e0240 */
[----:B------:R-:W-:Y:S04]  /*1320*/  LDGSTS.E.BYPASS.128 [R43+0x14000], desc[UR14][R28.64] ;  /* 0x140000001c2b7fae */ /* 0x000fe8000b901c4e */
[----:B------:R-:W-:Y:S04]  /*1330*/  LDGSTS.E.BYPASS.128 [R42+0x14000], desc[UR14][R32.64] ;  /* 0x14000000202a7fae */ /* 0x000fe8000b901c4e */
[----:B------:R-:W-:Y:S04]  /*1340*/  LDGSTS.E.BYPASS.128 [R69+0x14000], desc[UR14][R30.64] ;  /* 0x140000001e457fae */ /* 0x000fe8000b901c4e */
[----:B------:R-:W0:Y:S01]  /*1350*/  LDGDEPBAR ;  /* 0x00000000000079af */ /* 0x000e220000000000 */
[----:B------:R-:W-:Y:S06]  /*1360*/  BAR.SYNC.DEFER_BLOCKING 0x0 ;  /* 0x0000000000007b1d */ /* 0x000fec0000010000 */
[----:B------:R-:W-:Y:S01]  /*1370*/  @!PT LDS RZ, [RZ] ;  /* 0x00000000fffff984 */ /* 0x000fe20000000800 */
[----:B------:R-:W-:Y:S01]  /*1380*/  @!PT LDS RZ, [RZ] ;  /* 0x00000000fffff984 */ /* 0x000fe20000000800 */
[----:B------:R-:W-:Y:S01]  /*1390*/  @!PT LDS RZ, [RZ] ;  /* 0x00000000fffff984 */ /* 0x000fe20000000800 */
[----:B------:R-:W-:Y:S04]  /*13a0*/  LDGSTS.E.BYPASS.128 [R66+0x4000], desc[UR14][R22.64+0x100] ;  /* 0x0400010016427fae */ /* 0x000fe8000b901c4e */
[----:B------:R-:W-:Y:S04]  /*13b0*/  LDGSTS.E.BYPASS.128 [R68+0x4000], desc[UR14][R38.64+0x100] ;  /* 0x0400010026447fae */ /* 0x000fe8000b901c4e */
[----:B------:R-:W-:Y:S04]  /*13c0*/  LDGSTS.E.BYPASS.128 [R40+0x4000], desc[UR14][R24.64+0x100] ;  /* 0x0400010018287fae */ /* 0x000fe8000b901c4e */
[----:B------:R-:W-:Y:S04]  /*13d0*/  LDGSTS.E.BYPASS.128 [R62+0x4000], desc[UR14][R20.64+0x100] ;  /* 0x04000100143e7fae */ /* 0x000fe8000b901c4e */
[----:B------:R-:W-:Y:S04]  /*13e0*/  LDGSTS.E.BYPASS.128 [R60+0x4000], desc[UR14][R18.64+0x100] ;  /* 0x04000100123c7fae */ /* 0x000fe8000b901c4e */
[----:B------:R-:W-:Y:S04]  /*13f0*/  LDGSTS.E.BYPASS.128 [R58+0x4000], desc[UR14][R54.64+0x100] ;  /* 0x04000100363a7fae */ /* 0x000fe8000b901c4e */
[----:B------:R-:W-:Y:S04]  /*1400*/  LDGSTS.E.BYPASS.128 [R49+0x4000], desc[UR14][R36.64+0x100] ;  /* 0x0400010024317fae */ /* 0x000fe8000b901c4e */
[----:B------:R-:W-:Y:S04]  /*1410*/  LDGSTS.E.BYPASS.128 [R47+0x4000], desc[UR14][R26.64+0x100] ;  /* 0x040001001a2f7fae */ /* 0x000fe8000b901c4e */
[----:B------:R-:W0:Y:S04]  /*1420*/  LDGDEPBAR ;  /* 0x00000000000079af */ /* 0x000e280000000000 */
[----:B------:R-:W-:Y:S04]  /*1430*/  LDGSTS.E.BYPASS.128 [R45+0x16000], desc[UR14][R34.64+0x100] ;  /* 0x16000100222d7fae */ /* 0x000fe8000b901c4e */
        /* <DEDUP_REMOVED lines=26> */
[----:B------:R1:W-:Y:S04]  /*15e0*/  LDGSTS.E.BYPASS.128 [R66+0xc000], desc[UR14][R22.64+0x300] ;  /* 0x0c00030016427fae */ /* 0x0003e8000b901c4e */
[----:B------:R2:W-:Y:S04]  /*15f0*/  LDGSTS.E.BYPASS.128 [R68+0xc000], desc[UR14][R38.64+0x300] ;  /* 0x0c00030026447fae */ /* 0x0005e8000b901c4e */
[----:B------:R3:W-:Y:S01]  /*1600*/  LDGSTS.E.BYPASS.128 [R40+0xc000], desc[UR14][R24.64+0x300] ;  /* 0x0c00030018287fae */ /* 0x0007e2000b901c4e */
[----:B-1----:R-:W-:-:S03]  /*1610*/  SHF.R.U32.HI R22, RZ, 0x2, R0 ;  /* 0x00000002ff167819 */ /* 0x002fc60000011600 */
[----:B------:R1:W-:Y:S01]  /*1620*/  LDGSTS.E.BYPASS.128 [R62+0xc000], desc[UR14][R20.64+0x300] ;  /* 0x0c000300143e7fae */ /* 0x0003e2000b901c4e */
[----:B------:R-:W-:Y:S02]  /*1630*/  SHF.R.U32.HI R66, RZ, 0x2, R0 ;  /* 0x00000002ff427819 */ /* 0x000fe40000011600 */
[----:B------:R-:W-:Y:S01]  /*1640*/  SGXT.U32 R22, R22, 0x5 ;  /* 0x000000051616781a */ /* 0x000fe20000000000 */
[----:B------:R4:W-:Y:S01]  /*1650*/  LDGSTS.E.BYPASS.128 [R60+0xc000], desc[UR14][R18.64+0x300] ;  /* 0x0c000300123c7fae */ /* 0x0009e2000b901c4e */
[--C-:B--2---:R-:W-:Y:S02]  /*1660*/  IMAD.WIDE R38, R48, 0x2, R56.reuse ;  /* 0x0000000230267825 */ /* 0x104fe400078e0238 */
[----:B------:R-:W-:Y:S01]  /*1670*/  LOP3.LUT R17, R22, R17, RZ, 0xfc, !PT ;  /* 0x0000001116117212 */ /* 0x000fe200078efcff */
[----:B------:R-:W-:Y:S01]  /*1680*/  LDGSTS.E.BYPASS.128 [R58+0xc000], desc[UR14][R54.64+0x300] ;  /* 0x0c000300363a7fae */ /* 0x000fe2000b901c4e */
[----:B---3--:R-:W-:-:S03]  /*1690*/  IMAD.WIDE R40, R41, 0x2, R56 ;  /* 0x0000000229287825 */ /* 0x008fc600078e0238 */
[----:B------:R2:W-:Y:S01]  /*16a0*/  LDGSTS.E.BYPASS.128 [R49+0xc000], desc[UR14][R36.64+0x300] ;  /* 0x0c00030024317fae */ /* 0x0005e2000b901c4e */
[----:B-1----:R-:W-:-:S03]  /*16b0*/  IMAD.WIDE R20, R52, 0x2, R56 ;  /* 0x0000000234147825 */ /* 0x002fc600078e0238 */
[----:B------:R1:W-:Y:S01]  /*16c0*/  LDGSTS.E.BYPASS.128 [R47+0xc000], desc[UR14][R26.64+0x300] ;  /* 0x0c0003001a2f7fae */ /* 0x0003e2000b901c4e */
[--C-:B------:R-:W-:Y:S01]  /*16d0*/  IMAD.WIDE R24, R16, 0x2, R56.reuse ;  /* 0x0000000210187825 */ /* 0x100fe200078e0238 */
[----:B------:R-:W-:Y:S02]  /*16e0*/  IADD3 R16, P0, R40, 0x400, RZ ;  /* 0x0000040028107810 */ /* 0x000fe40007f1e0ff */
[----:B----4-:R-:W-:Y:S01]  /*16f0*/  IADD3 R18, P1, R20, 0x400, RZ ;  /* 0x0000040014127810 */ /* 0x010fe20007f3e0ff */
[--C-:B------:R-:W-:Y:S01]  /*1700*/  IMAD.WIDE R22, R50, 0x2, R56.reuse ;  /* 0x0000000232167825 */ /* 0x100fe200078e0238 */
[----:B------:R-:W0:Y:S01]  /*1710*/  LDGDEPBAR ;  /* 0x00000000000079af */ /* 0x000e220000000000 */
[----:B--2---:R-:W-:Y:S02]  /*1720*/  CS2R R36, SRZ ;  /* 0x0000000000247805 */ /* 0x004fe4000001ff00 */
[--C-:B------:R-:W-:Y:S01]  /*1730*/  IMAD.WIDE R50, R51, 0x2, R56.reuse ;  /* 0x0000000233327825 */ /* 0x100fe200078e0238 */
[----:B------:R-:W-:Y:S01]  /*1740*/  IADD3 R19, P2, R22, 0x400, RZ ;  /* 0x0000040016137810 */ /* 0x000fe20007f5e0ff */
[----:B------:R2:W-:Y:S01]  /*1750*/  LDGSTS.E.BYPASS.128 [R45+0x1a000], desc[UR14][R34.64+0x300] ;  /* 0x1a000300222d7fae */ /* 0x0005e2000b901c4e */
[----:B-1----:R-:W-:Y:S01]  /*1760*/  CS2R R26, SRZ ;  /* 0x00000000001a7805 */ /* 0x002fe2000001ff00 */
[----:B------:R-:W-:-:S02]  /*1770*/  IMAD.WIDE R52, R53, 0x2, R56 ;  /* 0x0000000235347825 */ /* 0x000fc400078e0238 */
[----:B------:R1:W-:Y:S02]  /*1780*/  LDGSTS.E.BYPASS.128 [R43+0x1a000], desc[UR14][R28.64+0x300] ;  /* 0x1a0003001c2b7fae */ /* 0x0003e4000b901c4e */
[----:B------:R-:W-:Y:S01]  /*1790*/  IMAD.X R20, RZ, RZ, R41, P0 ;  /* 0x000000ffff147224 */ /* 0x000fe200000e0629 */
[----:B------:R-:W-:Y:S01]  /*17a0*/  IADD3 R22, P0, R50, 0x400, RZ ;  /* 0x0000040032167810 */ /* 0x000fe20007f1e0ff */
[----:B------:R-:W-:Y:S01]  /*17b0*/  IMAD.X R21, RZ, RZ, R21, P1 ;  /* 0x000000ffff157224 */ /* 0x000fe200008e0615 */
[----:B------:R-:W-:Y:S01]  /*17c0*/  IADD3 R40, P1, R52, 0x400, RZ ;  /* 0x0000040034287810 */ /* 0x000fe20007f3e0ff */
[----:B------:R-:W-:Y:S01]  /*17d0*/  IMAD.WIDE R56, R46, 0x2, R56 ;  /* 0x000000022e387825 */ /* 0x000fe200078e0238 */
[----:B------:R3:W-:Y:S01]  /*17e0*/  LDGSTS.E.BYPASS.128 [R42+0x1a000], desc[UR14][R32.64+0x300] ;  /* 0x1a000300202a7fae */ /* 0x0007e2000b901c4e */
[----:B--2---:R-:W-:Y:S02]  /*17f0*/  CS2R R34, SRZ ;  /* 0x0000000000227805 */ /* 0x004fe4000001ff00 */
[----:B------:R-:W-:Y:S01]  /*1800*/  IMAD.X R23, RZ, RZ, R23, P2 ;  /* 0x000000ffff177224 */ /* 0x000fe200010e0617 */
[----:B------:R-:W-:Y:S01]  /*1810*/  IADD3 R41, P2, R38, 0x400, RZ ;  /* 0x0000040026297810 */ /* 0x000fe20007f5e0ff */
[----:B------:R-:W-:Y:S01]  /*1820*/  IMAD.X R50, RZ, RZ, R51, P0 ;  /* 0x000000ffff327224 */ /* 0x000fe200000e0633 */
[----:B------:R-:W-:Y:S01]  /*1830*/  IADD3 R51, P0, R24, 0x400, RZ ;  /* 0x0000040018337810 */ /* 0x000fe20007f1e0ff */
[----:B------:R-:W-:Y:S01]  /*1840*/  IMAD.X R52, RZ, RZ, R53, P1 ;  /* 0x000000ffff347224 */ /* 0x000fe200008e0635 */
[----:B------:R-:W-:Y:S01]  /*1850*/  IADD3 R54, P1, R56, 0x400, RZ ;  /* 0x0000040038367810 */ /* 0x000fe20007f3e0ff */
[----:B------:R-:W-:Y:S01]  /*1860*/  IMAD.WIDE R60, R61, 0x2, R64 ;  /* 0x000000023d3c7825 */ /* 0x000fe200078e0240 */
[----:B------:R2:W-:Y:S01]  /*1870*/  LDGSTS.E.BYPASS.128 [R69+0x1a000], desc[UR14][R30.64+0x300] ;  /* 0x1a0003001e457fae */ /* 0x0005e2000b901c4e */
[----:B-1----:R-:W-:-:S02]  /*1880*/  CS2R R28, SRZ ;  /* 0x00000000001c7805 */ /* 0x002fc4000001ff00 */
[----:B---3--:R-:W-:Y:S01]  /*1890*/  CS2R R32, SRZ ;  /* 0x0000000000207805 */ /* 0x008fe2000001ff00 */
[----:B------:R-:W-:Y:S01]  /*18a0*/  IMAD.X R53, RZ, RZ, R39, P2 ;  /* 0x000000ffff357224 */ /* 0x000fe200010e0627 */
[----:B------:R-:W0:Y:S01]  /*18b0*/  LDGDEPBAR ;  /* 0x00000000000079af */ /* 0x000e220000000000 */
[----:B------:R-:W-:Y:S02]  /*18c0*/  IMAD.X R55, RZ, RZ, R25, P0 ;  /* 0x000000ffff377224 */ /* 0x000fe400000e0619 */
[----:B------:R-:W-:-:S04]  /*18d0*/  IMAD.WIDE R38, R44, 0x2, R64 ;  /* 0x000000022c267825 */ /* 0x000fc800078e0240 */
[----:B------:R-:W-:Y:S01]  /*18e0*/  IMAD.X R56, RZ, RZ, R57, P1 ;  /* 0x000000ffff387224 */ /* 0x000fe200008e0639 */
[----:B------:R-:W-:Y:S01]  /*18f0*/  IADD3 R58, P1, R60, 0x400, RZ ;  /* 0x000004003c3a7810 */ /* 0x000fe20007f3e0ff */
[--C-:B------:R-:W-:Y:S01]  /*1900*/  IMAD.WIDE R24, R63, 0x2, R64.reuse ;  /* 0x000000023f187825 */ /* 0x100fe200078e0240 */
[----:B------:R-:W-:Y:S02]  /*1910*/  IADD3 R57, P0, R38, 0x400, RZ ;  /* 0x0000040026397810 */ /* 0x000fe40007f1e0ff */
[----:B--2---:R-:W-:Y:S01]  /*1920*/  CS2R R30, SRZ ;  /* 0x00000000001e7805 */ /* 0x004fe2000001ff00 */
[----:B------:R-:W-:-:S04]  /*1930*/  IMAD.WIDE R64, R59, 0x2, R64 ;  /* 0x000000023b407825 */ /* 0x000fc800078e0240 */
[----:B------:R-:W-:Y:S01]  /*1940*/  IMAD.X R60, RZ, RZ, R61, P1 ;  /* 0x000000ffff3c7224 */ /* 0x000fe200008e063d */
[----:B------:R-:W-:Y:S01]  /*1950*/  IADD3 R62, P1, R64, 0x400, RZ ;  /* 0x00000400403e7810 */ /* 0x000fe20007f3e0ff */
[----:B------:R-:W-:Y:S01]  /*1960*/  IMAD.X R59, RZ, RZ, R39, P0 ;  /* 0x000000ffff3b7224 */ /* 0x000fe200000e0627 */
[----:B------:R-:W-:Y:S01]  /*1970*/  IADD3 R61, P0, R24, 0x400, RZ ;  /* 0x00000400183d7810 */ /* 0x000fe20007f1e0ff */
[----:B------:R-:W-:Y:S01]  /*1980*/  IMAD.MOV.U32 R68, RZ, RZ, -0x80 ;  /* 0xffffff80ff447424 */ /* 0x000fe200078e00ff */
[----:B------:R-:W-:Y:S01]  /*1990*/  CS2R R38, SRZ ;  /* 0x0000000000267805 */ /* 0x000fe2000001ff00 */
[----:B------:R-:W-:Y:S01]  /*19a0*/  IMAD.X R64, RZ, RZ, R65, P1 ;  /* 0x000000ffff407224 */ /* 0x000fe200008e0641 */
[----:B------:R-:W-:Y:S01]  /*19b0*/  SHF.R.U32.HI R65, RZ, 0x5, R0 ;  /* 0x00000005ff417819 */ /* 0x000fe20000011600 */
[----:B------:R-:W-:Y:S01]  /*19c0*/  IMAD.X R63, RZ, RZ, R25, P0 ;  /* 0x000000ffff3f7224 */ /* 0x000fe200000e0619 */
[----:B------:R-:W-:Y:S02]  /*19d0*/  CS2R R24, SRZ ;  /* 0x0000000000187805 */ /* 0x000fe4000001ff00 */
[----:B------:R-:W-:-:S07]  /*19e0*/  LOP3.LUT R65, R65, 0x7fffffc, RZ, 0xc0, !PT ;  /* 0x07fffffc41417812 */ /* 0x000fce00078ec0ff */
.L_x_0:
[----:B------:R-:W1:Y:S01]  /*19f0*/  SHFL.IDX PT, R42, R65, RZ, 0x1f ;  /* 0x00001fff412a7589 */ /* 0x000e6200000e0000 */
[----:B------:R-:W-:Y:S01]  /*1a00*/  UIADD3 UR11, UR11, 0x1, URZ ;  /* 0x000000010b0b7890 */ /* 0x000fe2000fffe03f */
[----:B------:R-:W-:-:S04]  /*1a10*/  DEPBAR.LE SB0, 0x6 ;  /* 0x000081800000791a */ /* 0x000fc80000000000 */
[----:B------:R-:W-:Y:S01]  /*1a20*/  UISETP.GE.AND UP0, UPT, UR11, 0x5, UPT ;  /* 0x000000050b00788c */ /* 0x000fe2000bf06270 */
[----:B------:R-:W-:Y:S01]  /*1a30*/  BAR.SYNC.DEFER_BLOCKING 0x0 ;  /* 0x0000000000007b1d */ /* 0x000fe20000010000 */
[----:B------:R-:W-:Y:S01]  /*1a40*/  UIADD3 UR12, UR12, 0x1, URZ ;  /* 0x000000010c0c7890 */ /* 0x000fe2000fffe03f */
[----:B------:R-:W-:Y:S01]  /*1a50*/  VIADD R68, R68, 0x80 ;  /* 0x0000008044447836 */ /* 0x000fe20000000000 */
[----:B------:R-:W-:-:S03]  /*1a60*/  USEL UR11, UR11, URZ, !UP0 ;  /* 0x0000003f0b0b7287 */ /* 0x000fc6000c000000 */
[----:B------:R-:W-:Y:S01]  /*1a70*/  UMOV UR19, 0x40000040 ;  /* 0x4000004000137882 */ /* 0x000fe20000000000 */
[----:B------:R-:W-:Y:S01]  /*1a80*/  ULEA UR4, UR11, UR10, 0xe ;  /* 0x0000000a0b047291 */ /* 0x000fe2000f8e703f */
[----:B------:R-:W-:-:S03]  /*1a90*/  ISETP.GE.U32.AND P0, PT, R68, 0xa00, PT ;  /* 0x00000a004400780c */ /* 0x000fc60003f06070 */
[----:B------:R-:W-:Y:S02]  /*1aa0*/  USHF.R.U32.HI UR8, URZ, 0x4, UR4 ;  /* 0x000000043f087899 */ /* 0x000fe40008011604 */
[----:B------:R-:W-:Y:S02]  /*1ab0*/  ULEA UR4, UR11, UR13, 0xd ;  /* 0x0000000d0b047291 */ /* 0x000fe4000f8e683f */
[----:B------:R-:W-:Y:S01]  /*1ac0*/  ULOP3.LUT UR8, UR8, 0x3fff, URZ, 0xc0, !UPT ;  /* 0x00003fff08087892 */ /* 0x000fe2000f8ec03f */
[----:B-1----:R-:W-:Y:S01]  /*1ad0*/  R2UR UR5, R42 ;  /* 0x000000002a0572ca */ /* 0x002fe200000e0000 */
[----:B------:R-:W-:Y:S01]  /*1ae0*/  USHF.R.U32.HI UR4, URZ, 0x4, UR4 ;  /* 0x000000043f047899 */ /* 0x000fe20008011604 */
[----:B------:R-:W-:-:S03]  /*1af0*/  IADD3 R42, P1, R54, UR6, RZ ;  /* 0x00000006362a7c10 */ /* 0x000fc6000ff3e0ff */
[----:B------:R-:W-:Y:S01]  /*1b00*/  ULOP3.LUT UR4, UR4, 0x3fff, URZ, 0xc0, !UPT ;  /* 0x00003fff04047892 */ /* 0x000fe2000f8ec03f */
[----:B------:R-:W-:Y:S01]  /*1b10*/  IADD3.X R43, R56, UR7, RZ, P1, !PT ;  /* 0x00000007382b7c10 */ /* 0x000fe20008ffe4ff */
[----:B------:R-:W-:Y:S01]  /*1b20*/  WARPGROUP.ARRIVE ;  /* 0x00000000000079c5 */ /* 0x000fe20000000000 */
[----:B------:R-:W-:Y:S01]  /*1b30*/  IADD3 R48, P1, R51, UR6, RZ ;  /* 0x0000000633307c10 */ /* 0x000fe2000ff3e0ff */
[----:B------:R-:W-:-:S03]  /*1b40*/  ULOP3.LUT UR18, UR4, 0x1000000, URZ, 0xfc, !UPT ;  /* 0x0100000004127892 */ /* 0x000fc6000f8efc3f */
[----:B------:R-:W-:Y:S01]  /*1b50*/  IADD3.X R49, R55, UR7, RZ, P1, !PT ;  /* 0x0000000737317c10 */ /* 0x000fe20008ffe4ff */
[----:B------:R-:W-:Y:S01]  /*1b60*/  USHF.L.U32 UR5, UR5, 0x7, URZ ;  /* 0x0000000705057899 */ /* 0x000fe2000800063f */
[----:B------:R-:W-:-:S03]  /*1b70*/  IADD3 R44, P1, R41, UR6, RZ ;  /* 0x00000006292c7c10 */ /* 0x000fc6000ff3e0ff */
[----:B------:R-:W-:Y:S01]  /*1b80*/  ULOP3.LUT UR5, UR5, 0x180, URZ, 0xc0, !UPT ;  /* 0x0000018005057892 */ /* 0x000fe2000f8ec03f */
[----:B------:R-:W-:Y:S02]  /*1b90*/  IADD3.X R45, R53, UR7, RZ, P1, !PT ;  /* 0x00000007352d7c10 */ /* 0x000fe40008ffe4ff */
[----:B------:R-:W-:Y:S01]  /*1ba0*/  IADD3 R46, P1, R40, UR6, RZ ;  /* 0x00000006282e7c10 */ /* 0x000fe2000ff3e0ff */
[----:B------:R-:W-:-:S03]  /*1bb0*/  UIADD3 UR8, UP0, UR5, UR8, URZ ;  /* 0x0000000805087290 */ /* 0x000fc6000ff1e03f */
[----:B------:R-:W-:Y:S01]  /*1bc0*/  UMOV UR5, URZ ;  /* 0x0000003f00057c82 */ /* 0x000fe20008000000 */
[----:B------:R-:W-:Y:S02]  /*1bd0*/  UIADD3.X UR9, URZ, URZ, URZ, UP0, !UPT ;  /* 0x0000003f3f097290 */ /* 0x000fe400087fe43f */
[----:B------:R-:W-:Y:S02]  /*1be0*/  ULOP3.LUT UR16, UR8, 0x2000000, URZ, 0xfc, !UPT ;  /* 0x0200000008107892 */ /* 0x000fe4000f8efc3f */
[----:B------:R-:W-:Y:S02]  /*1bf0*/  ULOP3.LUT UR17, UR9, 0x40000040, URZ, 0xfc, !UPT ;  /* 0x4000004009117892 */ /* 0x000fe4000f8efc3f */
[----:B------:R-:W-:-:S04]  /*1c00*/  UISETP.GE.AND UP0, UPT, UR12, 0x5, UPT ;  /* 0x000000050c00788c */ /* 0x000fc8000bf06270 */
[----:B------:R-:W-:-:S03]  /*1c10*/  USEL UR12, UR12, URZ, !UP0 ;  /* 0x0000003f0c0c7287 */ /* 0x000fc6000c000000 */
[----:B------:R-:W-:Y:S01]  /*1c20*/  HGMMA.64x32x16.F32.BF16 R24, gdesc[UR16], R24 ;  /* 0x00600000101879f0 */ /* 0x000fe20008701818 */
[----:B------:R-:W-:Y:S01]  /*1c30*/  UMOV UR16, 0x2000002 ;  /* 0x0200000200107882 */ /* 0x000fe20000000000 */
[----:B------:R-:W-:Y:S01]  /*1c40*/  UMOV UR17, 0x40000040 ;  /* 0x4000004000117882 */ /* 0x000fe20000000000 */
[----:B------:R-:W-:Y:S01]  /*1c50*/  UMOV UR18, 0x1000002 ;  /* 0x0100000200127882 */ /* 0x000fe20000000000 */
[----:B------:R-:W-:Y:S01]  /*1c60*/  UMOV UR19, 0x40000040 ;  /* 0x4000004000137882 */ /* 0x000fe20000000000 */
[----:B------:R-:W-:Y:S02]  /*1c70*/  UIADD3.64 UR16, UR8, UR16, URZ ;  /* 0x0000001008107297 */ /* 0x000fe4000fffe03f */
[----:B------:R-:W-:-:S09]  /*1c80*/  UIADD3.64 UR18, UR4, UR18, URZ ;  /* 0x0000001204127297 */ /* 0x000fd2000fffe03f */
        /* <DEDUP_REMOVED lines=41> */
[----:B------:R-:W-:Y:S02]  /*1f20*/  UIADD3.64 UR18, UR4, UR18, URZ ;  /* 0x0000001204127297 */ /* 0x000fe4000fffe03f */
[----:B------:R-:W-:-:S06]  /*1f30*/  ULEA UR4, UR12, UR10, 0xe ;  /* 0x0000000a0c047291 */ /* 0x000fcc000f8e703f */
[----:B------:R-:W-:Y:S02]  /*1f40*/  LEA R69, R7, UR4, 0x1 ;  /* 0x0000000407457c11 */ /* 0x000fe4000f8e08ff */
[----:B------:R-:W-:Y:S01]  /*1f50*/  LEA R47, R11, UR4, 0x1 ;  /* 0x000000040b2f7c11 */ /* 0x000fe2000f8e08ff */
[----:B------:R-:W-:Y:S03]  /*1f60*/  HGMMA.64x32x16.F32.BF16 R24, gdesc[UR16], R24, gsb0 ;  /* 0x00600000101879f0 */ /* 0x000fe60008001818 */
[----:B------:R-:W-:Y:S02]  /*1f70*/  WARPGROUP.DEPBAR.LE gsb0, 0x1 ;  /* 0x00008000000079c5 */ /* 0x000fe40000010100 */
[----:B------:R-:W-:Y:S06]  /*1f80*/  BAR.SYNC.DEFER_BLOCKING 0x0 ;  /* 0x0000000000007b1d */ /* 0x000fec0000010000 */
[----:B------:R-:W-:Y:S01]  /*1f90*/  @!PT LDS RZ, [RZ] ;  /* 0x00000000fffff984 */ /* 0x000fe20000000800 */
[----:B------:R-:W-:Y:S01]  /*1fa0*/  @!PT LDS RZ, [RZ] ;  /* 0x00000000fffff984 */ /* 0x000fe20000000800 */
[----:B------:R-:W-:Y:S01]  /*1fb0*/  @!PT LDS RZ, [RZ] ;  /* 0x00000000fffff984 */ /* 0x000fe20000000800 */
[----:B------:R1:W-:Y:S02]  /*1fc0*/  LDGSTS.E.BYPASS.128 [R69], desc[UR14][R42.64], !P0 ;  /* 0x000000002a457fae */ /* 0x0003e4000c101c4e */
[----:B-1----:R-:W-:-:S05]  /*1fd0*/  LEA R69, R9, UR4, 0x1 ;  /* 0x0000000409457c11 */ /* 0x002fca000f8e08ff */
[----:B------:R1:W-:Y:S04]  /*1fe0*/  LDGSTS.E.BYPASS.128 [R69], desc[UR14][R48.64], !P0 ;  /* 0x0000000030457fae */ /* 0x0003e8000c101c4e */
[----:B------:R2:W-:Y:S01]  /*1ff0*/  LDGSTS.E.BYPASS.128 [R47], desc[UR14][R44.64], !P0 ;  /* 0x000000002c2f7fae */ /* 0x0005e2000c101c4e */
[----:B-1----:R-:W-:Y:S02]  /*2000*/  LEA R69, R13, UR4, 0x1 ;  /* 0x000000040d457c11 */ /* 0x002fe4000f8e08ff */
[----:B--2---:R-:W-:Y:S02]  /*2010*/  IADD3.X R47, R52, UR7, RZ, P1, !PT ;  /* 0x00000007342f7c10 */ /* 0x004fe40008ffe4ff */
[----:B------:R-:W-:-:S03]  /*2020*/  IADD3 R42, P1, R22, UR6, RZ ;  /* 0x00000006162a7c10 */ /* 0x000fc6000ff3e0ff */
[----:B------:R1:W-:Y:S01]  /*2030*/  LDGSTS.E.BYPASS.128 [R69], desc[UR14][R46.64], !P0 ;  /* 0x000000002e457fae */ /* 0x0003e2000c101c4e */
[----:B------:R-:W-:Y:S02]  /*2040*/  IADD3.X R43, R50, UR7, RZ, P1, !PT ;  /* 0x00000007322b7c10 */ /* 0x000fe40008ffe4ff */
[----:B------:R-:W-:-:S04]  /*2050*/  IADD3 R48, P1, R19, UR6, RZ ;  /* 0x0000000613307c10 */ /* 0x000fc8000ff3e0ff */
[----:B------:R-:W-:Y:S02]  /*2060*/  IADD3.X R49, R23, UR7, RZ, P1, !PT ;  /* 0x0000000717317c10 */ /* 0x000fe40008ffe4ff */
[----:B------:R-:W-:Y:S02]  /*2070*/  IADD3 R44, P1, R18, UR6, RZ ;  /* 0x00000006122c7c10 */ /* 0x000fe4000ff3e0ff */
[----:B-1----:R-:W-:Y:S02]  /*2080*/  LEA R69, R3, UR4, 0x1 ;  /* 0x0000000403457c11 */ /* 0x002fe4000f8e08ff */
[----:B------:R-:W-:Y:S02]  /*2090*/  IADD3.X R45, R21, UR7, RZ, P1, !PT ;  /* 0x00000007152d7c10 */ /* 0x000fe40008ffe4ff */
[----:B------:R-:W-:Y:S01]  /*20a0*/  IADD3 R46, P1, R16, UR6, RZ ;  /* 0x00000006102e7c10 */ /* 0x000fe2000ff3e0ff */
[----:B------:R1:W-:Y:S03]  /*20b0*/  LDGSTS.E.BYPASS.128 [R69], desc[UR14][R42.64], !P0 ;  /* 0x000000002a457fae */ /* 0x0003e6000c101c4e */
[----:B------:R-:W-:-:S02]  /*20c0*/  IADD3.X R47, R20, UR7, RZ, P1, !PT ;  /* 0x00000007142f7c10 */ /* 0x000fc40008ffe4ff */
[----:B-1----:R-:W-:Y:S02]  /*20d0*/  LEA R43, R4, UR4, 0x1 ;  /* 0x00000004042b7c11 */ /* 0x002fe4000f8e08ff */
[----:B------:R-:W-:Y:S02]  /*20e0*/  LEA R69, R6, UR4, 0x1 ;  /* 0x0000000406457c11 */ /* 0x000fe4000f8e08ff */
[----:B------:R-:W-:Y:S01]  /*20f0*/  IADD3 R42, P1, R62, UR6, RZ ;  /* 0x000000063e2a7c10 */ /* 0x000fe2000ff3e0ff */
[----:B------:R1:W-:Y:S02]  /*2100*/  LDGSTS.E.BYPASS.128 [R43], desc[UR14][R48.64], !P0 ;  /* 0x00000000302b7fae */ /* 0x0003e4000c101c4e */
[----:B-1----:R-:W-:Y:S01]  /*2110*/  LEA R49, R5, UR4, 0x1 ;  /* 0x0000000405317c11 */ /* 0x002fe2000f8e08ff */
[----:B------:R-:W-:Y:S01]  /*2120*/  ULEA UR4, UR12, UR13, 0xd ;  /* 0x0000000d0c047291 */ /* 0x000fe2000f8e683f */
[----:B------:R-:W-:-:S03]  /*2130*/  IADD3.X R43, R64, UR7, RZ, P1, !PT ;  /* 0x00000007402b7c10 */ /* 0x000fc60008ffe4ff */
[----:B------:R1:W-:Y:S04]  /*2140*/  LDGSTS.E.BYPASS.128 [R49], desc[UR14][R44.64], !P0 ;  /* 0x000000002c317fae */ /* 0x0003e8000c101c4e */
[----:B------:R2:W-:Y:S04]  /*2150*/  LDGSTS.E.BYPASS.128 [R69], desc[UR14][R46.64], !P0 ;  /* 0x000000002e457fae */ /* 0x0005e8000c101c4e */
[----:B------:R-:W0:Y:S01]  /*2160*/  LDGDEPBAR ;  /* 0x00000000000079af */ /* 0x000e220000000000 */
[----:B-1----:R-:W-:Y:S02]  /*2170*/  IADD3 R44, P1, R61, UR6, RZ ;  /* 0x000000063d2c7c10 */ /* 0x002fe4000ff3e0ff */
[----:B--2---:R-:W-:-:S02]  /*2180*/  LEA R69, R8, UR4, 0x1 ;  /* 0x0000000408457c11 */ /* 0x004fc4000f8e08ff */
[----:B------:R-:W-:Y:S02]  /*2190*/  IADD3.X R45, R63, UR7, RZ, P1, !PT ;  /* 0x000000073f2d7c10 */ /* 0x000fe40008ffe4ff */
[----:B------:R-:W-:Y:S01]  /*21a0*/  IADD3 R46, P1, R58, UR6, RZ ;  /* 0x000000063a2e7c10 */ /* 0x000fe2000ff3e0ff */
[----:B------:R1:W-:Y:S03]  /*21b0*/  LDGSTS.E.BYPASS.128 [R69], desc[UR14][R42.64], !P0 ;  /* 0x000000002a457fae */ /* 0x0003e6000c101c4e */
[----:B------:R-:W-:Y:S02]  /*21c0*/  IADD3.X R47, R60, UR7, RZ, P1, !PT ;  /* 0x000000073c2f7c10 */ /* 0x000fe40008ffe4ff */
[----:B------:R-:W-:Y:S01]  /*21d0*/  IADD3 R48, P1, R57, UR6, RZ ;  /* 0x0000000639307c10 */ /* 0x000fe2000ff3e0ff */
[----:B------:R-:W-:-:S03]  /*21e0*/  UIADD3 UR6, UP0, UR6, 0x100, URZ ;  /* 0x0000010006067890 */ /* 0x000fc6000ff1e03f */
[----:B------:R-:W-:Y:S01]  /*21f0*/  IADD3.X R49, R59, UR7, RZ, P1, !PT ;  /* 0x000000073b317c10 */ /* 0x000fe20008ffe4ff */
[----:B------:R-:W-:Y:S01]  /*2200*/  UIADD3.X UR7, URZ, UR7, URZ, UP0, !UPT ;  /* 0x000000073f077290 */ /* 0x000fe200087fe43f */
[----:B-1----:R-:W-:Y:S02]  /*2210*/  LEA R43, R10, UR4, 0x1 ;  /* 0x000000040a2b7c11 */ /* 0x002fe4000f8e08ff */
[----:B------:R-:W-:-:S03]  /*2220*/  LEA R69, R14, UR4, 0x1 ;  /* 0x000000040e457c11 */ /* 0x000fc6000f8e08ff */
[----:B------:R1:W-:Y:S02]  /*2230*/  LDGSTS.E.BYPASS.128 [R43], desc[UR14][R44.64], !P0 ;  /* 0x000000002c2b7fae */ /* 0x0003e4000c101c4e */
[----:B-1----:R-:W-:-:S05]  /*2240*/  LEA R45, R12, UR4, 0x1 ;  /* 0x000000040c2d7c11 */ /* 0x002fca000f8e08ff */
[----:B------:R1:W-:Y:S04]  /*2250*/  LDGSTS.E.BYPASS.128 [R45], desc[UR14][R46.64], !P0 ;  /* 0x000000002e2d7fae */ /* 0x0003e8000c101c4e */
[----:B------:R1:W-:Y:S01]  /*2260*/  LDGSTS.E.BYPASS.128 [R69], desc[UR14][R48.64], !P0 ;  /* 0x0000000030457fae */ /* 0x0003e2000c101c4e */
[----:B------:R-:W-:-:S03]  /*2270*/  ISETP.GE.U32.AND P0, PT, R68, 0xb80, PT ;  /* 0x00000b804400780c */ /* 0x000fc60003f06070 */
[----:B------:R-:W0:Y:S10]  /*2280*/  LDGDEPBAR ;  /* 0x00000000000079af */ /* 0x000e340000000000 */
[----:B-1----:R-:W-:Y:S05]  /*2290*/  @!P0 BRA `(.L_x_0) ;  /* 0xfffffff400d48947 */ /* 0x002fea000383ffff */
[----:B------:R-:W-:Y:S02]  /*22a0*/  WARPGROUP.DEPBAR.LE gsb0, 0x0 ;  /* 0x00008000000079c5 */ /* 0x000fe40000010000 */
[----:B------:R-:W-:-:S04]  /*22b0*/  DEPBAR.LE SB0, 0x0 ;  /* 0x000080000000791a */ /* 0x000fc80000000000 */
[--C-:B------:R-:W-:Y:S02]  /*22c0*/  SHF.R.U32.HI R3, RZ, 0x1, R0.reuse ;  /* 0x00000001ff037819 */ /* 0x100fe40000011600 */
[----:B------:R-:W-:Y:S02]  /*22d0*/  SHF.R.U32.HI R6, RZ, 0x5, R0 ;  /* 0x00000005ff067819 */ /* 0x000fe40000011600 */
[C---:B------:R-:W-:Y:S01]  /*22e0*/  LOP3.LUT R4, R0.reuse, 0xf, RZ, 0xc0, !PT ;  /* 0x0000000f00047812 */ /* 0x040fe200078ec0ff */
[----:B------:R-:W-:Y:S01]  /*22f0*/  IMAD.SHL.U32 R0, R0, 0x8, RZ ;  /* 0x0000000800007824 */ /* 0x000fe200078e00ff */
[----:B------:R-:W-:Y:S02]  /*2300*/  LOP3.LUT R5, R3, 0x8, RZ, 0xc0, !PT ;  /* 0x0000000803057812 */ /* 0x000fe400078ec0ff */
[----:B------:R-:W-:Y:S02]  /*2310*/  LOP3.LUT R3, R6, 0x3, RZ, 0xc0, !PT ;  /* 0x0000000306037812 */ /* 0x000fe400078ec0ff */
[----:B------:R-:W-:Y:S01]  /*2320*/  F2FP.BF16.F32.PACK_AB R24, R25, R24 ;  /* 0x000000181918723e */ /* 0x000fe200000010ff */
[----:B------:R-:W-:Y:S01]  /*2330*/  IMAD R4, R4, 0x28, R5 ;  /* 0x0000002804047824 */ /* 0x000fe200078e0205 */
[----:B------:R-:W-:-:S02]  /*2340*/  F2FP.BF16.F32.PACK_AB R25, R27, R26 ;  /* 0x0000001a1b19723e */ /* 0x000fc400000010ff */
[----:B------:R-:W-:Y:S01]  /*2350*/  F2FP.BF16.F32.PACK_AB R32, R33, R32 ;  /* 0x000000202120723e */ /* 0x000fe200000010ff */
[----:B------:R-:W-:Y:S01]  /*2360*/  IMAD R4, R3, 0x280, R4 ;  /* 0x0000028003047824 */ /* 0x000fe200078e0204 */
[----:B------:R-:W-:Y:S02]  /*2370*/  F2FP.BF16.F32.PACK_AB R26, R29, R28 ;  /* 0x0000001c1d1a723e */ /* 0x000fe400000010ff */
[----:B------:R-:W-:Y:S02]  /*2380*/  F2FP.BF16.F32.PACK_AB R27, R31, R30 ;  /* 0x0000001e1f1b723e */ /* 0x000fe400000010ff */
[----:B------:R-:W-:Y:S02]  /*2390*/  F2FP.BF16.F32.PACK_AB R33, R35, R34 ;  /* 0x000000222321723e */ /* 0x000fe400000010ff */
[----:B------:R-:W-:Y:S01]  /*23a0*/  LEA R6, R4, UR10, 0x1 ;  /* 0x0000000a04067c11 */ /* 0x000fe2000f8e08ff */
[----:B------:R-:W-:Y:S01]  /*23b0*/  BAR.SYNC.DEFER_BLOCKING 0x0 ;  /* 0x0000000000007b1d */ /* 0x000fe20000010000 */
[----:B------:R-:W-:-:S02]  /*23c0*/  F2FP.BF16.F32.PACK_AB R34, R37, R36 ;  /* 0x000000242522723e */ /* 0x000fc400000010ff */
[----:B------:R-:W-:Y:S02]  /*23d0*/  F2FP.BF16.F32.PACK_AB R35, R39, R38 ;  /* 0x000000262723723e */ /* 0x000fe400000010ff */
[----:B------:R-:W-:-:S03]  /*23e0*/  LOP3.LUT R66, R66, 0x7, RZ, 0xc0, !PT ;  /* 0x0000000742427812 */ /* 0x000fc600078ec0ff */
[----:B------:R-:W1:Y:S01]  /*23f0*/  LDC.64 R4, c[0x0][0x220] ;  /* 0x00008800ff047b82 */ /* 0x000e620000000a00 */
[----:B------:R-:W-:Y:S01]  /*2400*/  LOP3.LUT R0, R15, 0x18, R0, 0xf8, !PT ;  /* 0x000000180f007812 */ /* 0x000fe200078ef800 */
[----:B------:R-:W-:-:S03]  /*2410*/  IMAD R66, R3, 0x8, R66 ;  /* 0x0000000803427824 */ /* 0x000fc600078e0242 */
[----:B------:R-:W-:Y:S02]  /*2420*/  ISETP.GE.AND P0, PT, R0, 0xc00, PT ;  /* 0x00000c000000780c */ /* 0x000fe40003f06270 */
[C---:B------:R-:W-:Y:S01]  /*2430*/  LOP3.LUT R3, R17.reuse, 0x20, RZ, 0xfc, !PT ;  /* 0x0000002011037812 */ /* 0x040fe200078efcff */
[----:B------:R-:W-:Y:S01]  /*2440*/  IMAD R66, R66, 0x28, R67 ;  /* 0x0000002842427824 */ /* 0x000fe200078e0243 */
[CC--:B------:R-:W-:Y:S01]  /*2450*/  ISETP.LT.AND P1, PT, R17.reuse, R2.reuse, !P0 ;  /* 0x000000021100720c */ /* 0x0c0fe20004721270 */
[----:B------:R-:W-:Y:S01]  /*2460*/  IMAD R17, R17, 0xc00, R0 ;  /* 0x00000c0011117824 */ /* 0x000fe200078e0200 */
[----:B------:R-:W-:Y:S02]  /*2470*/  ISETP.LT.AND P0, PT, R3, R2, !P0 ;  /* 0x000000020300720c */ /* 0x000fe40004701270 */
[----:B------:R-:W-:Y:S01]  /*2480*/  LEA R66, R66, UR10, 0x1 ;  /* 0x0000000a42427c11 */ /* 0x000fe2000f8e08ff */
[----:B------:R-:W-:Y:S04]  /*2490*/  STSM.16.M88.4 [R6], R24 ;  /* 0x0000001806007844 */ /* 0x000fe80000000200 */
[----:B------:R-:W-:Y:S01]  /*24a0*/  STSM.16.M88.4 [R6+0x20], R32 ;  /* 0x0000202006007844 */ /* 0x000fe20000000200 */
[----:B-1----:R-:W-:Y:S01]  /*24b0*/  IMAD.WIDE R2, R17, 0x2, R4 ;  /* 0x0000000211027825 */ /* 0x002fe200078e0204 */
[----:B------:R-:W-:Y:S06]  /*24c0*/  BAR.SYNC.DEFER_BLOCKING 0x0 ;  /* 0x0000000000007b1d */ /* 0x000fec0000010000 */
[----:B------:R-:W1:Y:S04]  /*24d0*/  LDS.128 R8, [R66] ;  /* 0x0000000042087984 */ /* 0x000e680000000c00 */
[----:B-1----:R1:W-:Y:S01]  /*24e0*/  @P1 STG.E.128 desc[UR14][R2.64], R8 ;  /* 0x0000000802001986 */ /* 0x0023e2000c101d0e */
[----:B------:R-:W-:Y:S05]  /*24f0*/  @!P0 EXIT ;  /* 0x000000000000894d */ /* 0x000fea0003800000 */
[----:B------:R-:W1:Y:S01]  /*2500*/  LDS.128 R64, [R66+0xa00] ;  /* 0x000a000042407984 */ /* 0x000e620000000c00 */
[----:B------:R-:W-:-:S04]  /*2510*/  VIADD R17, R17, 0x18000 ;  /* 0x0001800011117836 */ /* 0x000fc80000000000 */
[----:B------:R-:W-:-:S05]  /*2520*/  IMAD.WIDE R4, R17, 0x2, R4 ;  /* 0x0000000211047825 */ /* 0x000fca00078e0204 */
[----:B-1----:R-:W-:Y:S01]  /*2530*/  STG.E.128 desc[UR14][R4.64], R64 ;  /* 0x0000004004007986 */ /* 0x002fe2000c101d0e */
[----:B------:R-:W-:Y:S05]  /*2540*/  EXIT ;  /* 0x000000000000794d */ /* 0x000fea0003800000 */
.L_x_1:
[----:B------:R-:W-:-:S00]  /*2550*/  BRA `(.L_x_1) ;  /* 0xfffffffc00fc7947 */ /* 0x000fc0000383ffff */
[----:B------:R-:W-:-:S00]  /*2560*/  NOP ;  /* 0x0000000000007918 */ /* 0x000fc00000000000 */
        /* <DEDUP_REMOVED lines=9> */
.L_x_2:


//--------------------- .nv.shared.triton_mm      --------------------------
	.section	.nv.shared.triton_mm,"aw",@nobits
	.sectionflags	@""
	.align	16
	.zero		1024


//--------------------- .nv.constant0.triton_mm   --------------------------
	.section	.nv.constant0.triton_mm,"a",@progbits
	.sectionflags	@""
	.align	4
.nv.constant0.triton_mm:
	.zero		556
